//
// Generated by NVIDIA NVVM Compiler
//
// Compiler Build ID: CL-36424714
// Cuda compilation tools, release 13.0, V13.0.88
// Based on NVVM 20.0.0
//

.version 9.0
.target sm_100
.address_size 64

	// .globl	_Z22compute_objective_sumsPKfPfii
.extern .shared .align 16 .b8 smem[];

.visible .entry _Z22compute_objective_sumsPKfPfii(
	.param .u64 .ptr .align 1 _Z22compute_objective_sumsPKfPfii_param_0,
	.param .u64 .ptr .align 1 _Z22compute_objective_sumsPKfPfii_param_1,
	.param .u32 _Z22compute_objective_sumsPKfPfii_param_2,
	.param .u32 _Z22compute_objective_sumsPKfPfii_param_3
)
{
	.reg .pred 	%p<11>;
	.reg .b32 	%r<38>;
	.reg .b32 	%f<83>;
	.reg .b64 	%rd<16>;

	ld.param.u64 	%rd4, [_Z22compute_objective_sumsPKfPfii_param_0];
	ld.param.u64 	%rd3, [_Z22compute_objective_sumsPKfPfii_param_1];
	ld.param.u32 	%r24, [_Z22compute_objective_sumsPKfPfii_param_2];
	ld.param.u32 	%r23, [_Z22compute_objective_sumsPKfPfii_param_3];
	cvta.to.global.u64 	%rd1, %rd4;
	mov.u32 	%r25, %ctaid.x;
	mov.u32 	%r26, %ntid.x;
	mov.u32 	%r27, %tid.x;
	mad.lo.s32 	%r1, %r25, %r26, %r27;
	setp.ge.s32 	%p1, %r1, %r24;
	@%p1 bra 	$L__BB0_15;
	setp.lt.s32 	%p2, %r23, 1;
	mov.f32 	%f82, 0f00000000;
	@%p2 bra 	$L__BB0_14;
	mul.lo.s32 	%r2, %r23, %r1;
	and.b32  	%r3, %r23, 15;
	setp.lt.u32 	%p3, %r23, 16;
	mov.f32 	%f82, 0f00000000;
	mov.b32 	%r34, 0;
	@%p3 bra 	$L__BB0_5;
	and.b32  	%r34, %r23, 2147483632;
	neg.s32 	%r32, %r34;
	add.s64 	%rd2, %rd1, 32;
	mov.f32 	%f82, 0f00000000;
	mov.u32 	%r31, %r2;
$L__BB0_4:
	.pragma "nounroll";
	mul.wide.s32 	%rd5, %r31, 4;
	add.s64 	%rd6, %rd2, %rd5;
	ld.global.nc.f32 	%f18, [%rd6+-32];
	add.f32 	%f19, %f82, %f18;
	ld.global.nc.f32 	%f20, [%rd6+-28];
	add.f32 	%f21, %f19, %f20;
	ld.global.nc.f32 	%f22, [%rd6+-24];
	add.f32 	%f23, %f21, %f22;
	ld.global.nc.f32 	%f24, [%rd6+-20];
	add.f32 	%f25, %f23, %f24;
	ld.global.nc.f32 	%f26, [%rd6+-16];
	add.f32 	%f27, %f25, %f26;
	ld.global.nc.f32 	%f28, [%rd6+-12];
	add.f32 	%f29, %f27, %f28;
	ld.global.nc.f32 	%f30, [%rd6+-8];
	add.f32 	%f31, %f29, %f30;
	ld.global.nc.f32 	%f32, [%rd6+-4];
	add.f32 	%f33, %f31, %f32;
	ld.global.nc.f32 	%f34, [%rd6];
	add.f32 	%f35, %f33, %f34;
	ld.global.nc.f32 	%f36, [%rd6+4];
	add.f32 	%f37, %f35, %f36;
	ld.global.nc.f32 	%f38, [%rd6+8];
	add.f32 	%f39, %f37, %f38;
	ld.global.nc.f32 	%f40, [%rd6+12];
	add.f32 	%f41, %f39, %f40;
	ld.global.nc.f32 	%f42, [%rd6+16];
	add.f32 	%f43, %f41, %f42;
	ld.global.nc.f32 	%f44, [%rd6+20];
	add.f32 	%f45, %f43, %f44;
	ld.global.nc.f32 	%f46, [%rd6+24];
	add.f32 	%f47, %f45, %f46;
	ld.global.nc.f32 	%f48, [%rd6+28];
	add.f32 	%f82, %f47, %f48;
	add.s32 	%r32, %r32, 16;
	add.s32 	%r31, %r31, 16;
	setp.ne.s32 	%p4, %r32, 0;
	@%p4 bra 	$L__BB0_4;
$L__BB0_5:
	setp.eq.s32 	%p5, %r3, 0;
	@%p5 bra 	$L__BB0_14;
	and.b32  	%r11, %r23, 7;
	setp.lt.u32 	%p6, %r3, 8;
	@%p6 bra 	$L__BB0_8;
	add.s32 	%r29, %r34, %r2;
	mul.wide.s32 	%rd7, %r29, 4;
	add.s64 	%rd8, %rd1, %rd7;
	ld.global.nc.f32 	%f50, [%rd8];
	add.f32 	%f51, %f82, %f50;
	ld.global.nc.f32 	%f52, [%rd8+4];
	add.f32 	%f53, %f51, %f52;
	ld.global.nc.f32 	%f54, [%rd8+8];
	add.f32 	%f55, %f53, %f54;
	ld.global.nc.f32 	%f56, [%rd8+12];
	add.f32 	%f57, %f55, %f56;
	ld.global.nc.f32 	%f58, [%rd8+16];
	add.f32 	%f59, %f57, %f58;
	ld.global.nc.f32 	%f60, [%rd8+20];
	add.f32 	%f61, %f59, %f60;
	ld.global.nc.f32 	%f62, [%rd8+24];
	add.f32 	%f63, %f61, %f62;
	ld.global.nc.f32 	%f64, [%rd8+28];
	add.f32 	%f82, %f63, %f64;
	add.s32 	%r34, %r34, 8;
$L__BB0_8:
	setp.eq.s32 	%p7, %r11, 0;
	@%p7 bra 	$L__BB0_14;
	and.b32  	%r14, %r23, 3;
	setp.lt.u32 	%p8, %r11, 4;
	@%p8 bra 	$L__BB0_11;
	add.s32 	%r30, %r34, %r2;
	mul.wide.s32 	%rd9, %r30, 4;
	add.s64 	%rd10, %rd1, %rd9;
	ld.global.nc.f32 	%f66, [%rd10];
	add.f32 	%f67, %f82, %f66;
	ld.global.nc.f32 	%f68, [%rd10+4];
	add.f32 	%f69, %f67, %f68;
	ld.global.nc.f32 	%f70, [%rd10+8];
	add.f32 	%f71, %f69, %f70;
	ld.global.nc.f32 	%f72, [%rd10+12];
	add.f32 	%f82, %f71, %f72;
	add.s32 	%r34, %r34, 4;
$L__BB0_11:
	setp.eq.s32 	%p9, %r14, 0;
	@%p9 bra 	$L__BB0_14;
	add.s32 	%r37, %r34, %r2;
	neg.s32 	%r36, %r14;
$L__BB0_13:
	.pragma "nounroll";
	mul.wide.s32 	%rd11, %r37, 4;
	add.s64 	%rd12, %rd1, %rd11;
	ld.global.nc.f32 	%f73, [%rd12];
	add.f32 	%f82, %f82, %f73;
	add.s32 	%r37, %r37, 1;
	add.s32 	%r36, %r36, 1;
	setp.ne.s32 	%p10, %r36, 0;
	@%p10 bra 	$L__BB0_13;
$L__BB0_14:
	cvta.to.global.u64 	%rd13, %rd3;
	mul.wide.s32 	%rd14, %r1, 4;
	add.s64 	%rd15, %rd13, %rd14;
	st.global.f32 	[%rd15], %f82;
$L__BB0_15:
	ret;

}
	// .globl	_Z28tiled_dominance_check_sharedPKfS0_Piii
.visible .entry _Z28tiled_dominance_check_sharedPKfS0_Piii(
	.param .u64 .ptr .align 1 _Z28tiled_dominance_check_sharedPKfS0_Piii_param_0,
	.param .u64 .ptr .align 1 _Z28tiled_dominance_check_sharedPKfS0_Piii_param_1,
	.param .u64 .ptr .align 1 _Z28tiled_dominance_check_sharedPKfS0_Piii_param_2,
	.param .u32 _Z28tiled_dominance_check_sharedPKfS0_Piii_param_3,
	.param .u32 _Z28tiled_dominance_check_sharedPKfS0_Piii_param_4
)
{
	.reg .pred 	%p<28>;
	.reg .b16 	%rs<8>;
	.reg .b32 	%r<116>;
	.reg .b32 	%f<15>;
	.reg .b64 	%rd<29>;

	ld.param.u64 	%rd4, [_Z28tiled_dominance_check_sharedPKfS0_Piii_param_0];
	ld.param.u64 	%rd2, [_Z28tiled_dominance_check_sharedPKfS0_Piii_param_1];
	ld.param.u64 	%rd3, [_Z28tiled_dominance_check_sharedPKfS0_Piii_param_2];
	ld.param.u32 	%r46, [_Z28tiled_dominance_check_sharedPKfS0_Piii_param_3];
	ld.param.u32 	%r47, [_Z28tiled_dominance_check_sharedPKfS0_Piii_param_4];
	cvta.to.global.u64 	%rd1, %rd4;
	mov.u32 	%r1, %ntid.x;
	mov.u32 	%r48, %ctaid.x;
	mov.u32 	%r49, %ctaid.y;
	mov.u32 	%r2, %tid.x;
	mov.u32 	%r3, %tid.y;
	mul.lo.s32 	%r4, %r47, %r1;
	mad.lo.s32 	%r5, %r48, %r1, %r2;
	mad.lo.s32 	%r6, %r49, %r1, %r3;
	setp.ge.s32 	%p1, %r5, %r46;
	setp.ge.s32 	%p2, %r3, %r47;
	or.pred  	%p3, %p1, %p2;
	@%p3 bra 	$L__BB1_7;
	mul.lo.s32 	%r7, %r47, %r5;
	mul.lo.s32 	%r8, %r47, %r2;
	add.s32 	%r50, %r3, %r1;
	max.u32 	%r51, %r47, %r50;
	setp.lt.u32 	%p4, %r50, %r47;
	selp.u32 	%r52, 1, 0, %p4;
	add.s32 	%r53, %r50, %r52;
	sub.s32 	%r54, %r51, %r53;
	div.u32 	%r55, %r54, %r1;
	add.s32 	%r9, %r55, %r52;
	and.b32  	%r56, %r9, 3;
	setp.eq.s32 	%p5, %r56, 3;
	mov.u32 	%r109, %r3;
	@%p5 bra 	$L__BB1_4;
	add.s32 	%r57, %r9, 1;
	and.b32  	%r58, %r57, 3;
	add.s32 	%r59, %r3, %r8;
	shl.b32 	%r60, %r59, 2;
	mov.u32 	%r61, smem;
	add.s32 	%r107, %r61, %r60;
	shl.b32 	%r11, %r1, 2;
	add.s32 	%r106, %r3, %r7;
	neg.s32 	%r105, %r58;
	mad.lo.s32 	%r109, %r1, %r58, %r3;
$L__BB1_3:
	.pragma "nounroll";
	mul.wide.s32 	%rd5, %r106, 4;
	add.s64 	%rd6, %rd1, %rd5;
	ld.global.nc.f32 	%f3, [%rd6];
	st.shared.f32 	[%r107], %f3;
	add.s32 	%r107, %r107, %r11;
	add.s32 	%r106, %r106, %r1;
	add.s32 	%r105, %r105, 1;
	setp.ne.s32 	%p6, %r105, 0;
	@%p6 bra 	$L__BB1_3;
$L__BB1_4:
	setp.lt.u32 	%p7, %r9, 3;
	@%p7 bra 	$L__BB1_7;
	mov.u32 	%r65, smem;
	shl.b32 	%r67, %r1, 2;
	cvt.u64.u32 	%rd9, %r67;
$L__BB1_6:
	add.s32 	%r62, %r109, %r7;
	mul.wide.s32 	%rd7, %r62, 4;
	add.s64 	%rd8, %rd1, %rd7;
	ld.global.nc.f32 	%f4, [%rd8];
	add.s32 	%r63, %r109, %r8;
	shl.b32 	%r64, %r63, 2;
	add.s32 	%r66, %r65, %r64;
	st.shared.f32 	[%r66], %f4;
	add.s64 	%rd10, %rd8, %rd9;
	ld.global.nc.f32 	%f5, [%rd10];
	add.s32 	%r68, %r66, %r67;
	st.shared.f32 	[%r68], %f5;
	add.s64 	%rd11, %rd10, %rd9;
	ld.global.nc.f32 	%f6, [%rd11];
	add.s32 	%r69, %r68, %r67;
	st.shared.f32 	[%r69], %f6;
	add.s64 	%rd12, %rd11, %rd9;
	ld.global.nc.f32 	%f7, [%rd12];
	add.s32 	%r70, %r69, %r67;
	st.shared.f32 	[%r70], %f7;
	add.s32 	%r109, %r67, %r109;
	setp.lt.s32 	%p8, %r109, %r47;
	@%p8 bra 	$L__BB1_6;
$L__BB1_7:
	shl.b32 	%r71, %r4, 2;
	mov.u32 	%r72, smem;
	add.s32 	%r24, %r72, %r71;
	setp.ge.s32 	%p9, %r6, %r46;
	setp.ge.s32 	%p10, %r2, %r47;
	or.pred  	%p11, %p9, %p10;
	@%p11 bra 	$L__BB1_14;
	mul.lo.s32 	%r25, %r47, %r6;
	mul.lo.s32 	%r26, %r47, %r3;
	add.s32 	%r73, %r2, %r1;
	max.u32 	%r74, %r47, %r73;
	setp.lt.u32 	%p12, %r73, %r47;
	selp.u32 	%r75, 1, 0, %p12;
	add.s32 	%r76, %r73, %r75;
	sub.s32 	%r77, %r74, %r76;
	div.u32 	%r78, %r77, %r1;
	add.s32 	%r27, %r78, %r75;
	and.b32  	%r79, %r27, 3;
	setp.eq.s32 	%p13, %r79, 3;
	mov.u32 	%r114, %r2;
	@%p13 bra 	$L__BB1_11;
	add.s32 	%r80, %r27, 1;
	and.b32  	%r81, %r80, 3;
	add.s32 	%r83, %r2, %r26;
	shl.b32 	%r84, %r83, 2;
	add.s32 	%r85, %r71, %r84;
	add.s32 	%r112, %r72, %r85;
	shl.b32 	%r29, %r1, 2;
	add.s32 	%r111, %r2, %r25;
	neg.s32 	%r110, %r81;
	mad.lo.s32 	%r114, %r1, %r81, %r2;
$L__BB1_10:
	.pragma "nounroll";
	mul.wide.s32 	%rd13, %r111, 4;
	add.s64 	%rd14, %rd1, %rd13;
	ld.global.nc.f32 	%f8, [%rd14];
	st.shared.f32 	[%r112], %f8;
	add.s32 	%r112, %r112, %r29;
	add.s32 	%r111, %r111, %r1;
	add.s32 	%r110, %r110, 1;
	setp.ne.s32 	%p14, %r110, 0;
	@%p14 bra 	$L__BB1_10;
$L__BB1_11:
	setp.lt.u32 	%p15, %r27, 3;
	@%p15 bra 	$L__BB1_14;
	shl.b32 	%r91, %r1, 2;
	cvt.u64.u32 	%rd17, %r91;
$L__BB1_13:
	add.s32 	%r87, %r114, %r25;
	mul.wide.s32 	%rd15, %r87, 4;
	add.s64 	%rd16, %rd1, %rd15;
	ld.global.nc.f32 	%f9, [%rd16];
	add.s32 	%r88, %r114, %r26;
	shl.b32 	%r89, %r88, 2;
	add.s32 	%r90, %r24, %r89;
	st.shared.f32 	[%r90], %f9;
	add.s64 	%rd18, %rd16, %rd17;
	ld.global.nc.f32 	%f10, [%rd18];
	add.s32 	%r92, %r90, %r91;
	st.shared.f32 	[%r92], %f10;
	add.s64 	%rd19, %rd18, %rd17;
	ld.global.nc.f32 	%f11, [%rd19];
	add.s32 	%r93, %r92, %r91;
	st.shared.f32 	[%r93], %f11;
	add.s64 	%rd20, %rd19, %rd17;
	ld.global.nc.f32 	%f12, [%rd20];
	add.s32 	%r94, %r93, %r91;
	st.shared.f32 	[%r94], %f12;
	add.s32 	%r114, %r91, %r114;
	setp.lt.s32 	%p16, %r114, %r47;
	@%p16 bra 	$L__BB1_13;
$L__BB1_14:
	bar.sync 	0;
	setp.eq.s32 	%p17, %r5, %r6;
	max.s32 	%r95, %r6, %r5;
	setp.ge.s32 	%p18, %r95, %r46;
	or.pred  	%p19, %p18, %p17;
	@%p19 bra 	$L__BB1_22;
	cvta.to.global.u64 	%rd21, %rd2;
	mul.wide.u32 	%rd22, %r5, 4;
	add.s64 	%rd23, %rd21, %rd22;
	ld.global.nc.f32 	%f13, [%rd23];
	mul.wide.u32 	%rd24, %r6, 4;
	add.s64 	%rd25, %rd21, %rd24;
	ld.global.nc.f32 	%f14, [%rd25];
	setp.gt.f32 	%p20, %f13, %f14;
	@%p20 bra 	$L__BB1_22;
	setp.lt.s32 	%p21, %r47, 1;
	@%p21 bra 	$L__BB1_22;
	mul.lo.s32 	%r42, %r47, %r3;
	mul.lo.s32 	%r43, %r47, %r2;
	mov.b16 	%rs7, 0;
	mov.b32 	%r115, 0;
$L__BB1_18:
	add.s32 	%r97, %r115, %r43;
	shl.b32 	%r98, %r97, 2;
	add.s32 	%r100, %r72, %r98;
	ld.shared.f32 	%f1, [%r100];
	add.s32 	%r101, %r115, %r42;
	shl.b32 	%r102, %r101, 2;
	add.s32 	%r103, %r24, %r102;
	ld.shared.f32 	%f2, [%r103];
	setp.gt.f32 	%p22, %f1, %f2;
	@%p22 bra 	$L__BB1_20;
	setp.lt.f32 	%p23, %f1, %f2;
	selp.b16 	%rs7, 1, %rs7, %p23;
	add.s32 	%r115, %r115, 1;
	setp.ne.s32 	%p24, %r115, %r47;
	@%p24 bra 	$L__BB1_18;
$L__BB1_20:
	setp.gt.f32 	%p25, %f1, %f2;
	and.b16  	%rs5, %rs7, 255;
	setp.eq.s16 	%p26, %rs5, 0;
	or.pred  	%p27, %p25, %p26;
	@%p27 bra 	$L__BB1_22;
	cvta.to.global.u64 	%rd26, %rd3;
	add.s64 	%rd28, %rd26, %rd24;
	atom.global.add.u32 	%r104, [%rd28], 1;
$L__BB1_22:
	ret;

}
	// .globl	_Z12front_assignPKiPiS1_ii
.visible .entry _Z12front_assignPKiPiS1_ii(
	.param .u64 .ptr .align 1 _Z12front_assignPKiPiS1_ii_param_0,
	.param .u64 .ptr .align 1 _Z12front_assignPKiPiS1_ii_param_1,
	.param .u64 .ptr .align 1 _Z12front_assignPKiPiS1_ii_param_2,
	.param .u32 _Z12front_assignPKiPiS1_ii_param_3,
	.param .u32 _Z12front_assignPKiPiS1_ii_param_4
)
{
	.reg .pred 	%p<4>;
	.reg .b32 	%r<10>;
	.reg .b64 	%rd<13>;

	ld.param.u64 	%rd2, [_Z12front_assignPKiPiS1_ii_param_0];
	ld.param.u64 	%rd3, [_Z12front_assignPKiPiS1_ii_param_1];
	ld.param.u64 	%rd4, [_Z12front_assignPKiPiS1_ii_param_2];
	ld.param.u32 	%r3, [_Z12front_assignPKiPiS1_ii_param_3];
	ld.param.u32 	%r2, [_Z12front_assignPKiPiS1_ii_param_4];
	mov.u32 	%r4, %ctaid.x;
	mov.u32 	%r5, %ntid.x;
	mov.u32 	%r6, %tid.x;
	mad.lo.s32 	%r1, %r4, %r5, %r6;
	setp.ge.s32 	%p1, %r1, %r3;
	@%p1 bra 	$L__BB2_4;
	cvta.to.global.u64 	%rd5, %rd3;
	mul.wide.s32 	%rd6, %r1, 4;
	add.s64 	%rd1, %rd5, %rd6;
	ld.global.u32 	%r7, [%rd1];
	setp.ne.s32 	%p2, %r7, -1;
	@%p2 bra 	$L__BB2_4;
	cvta.to.global.u64 	%rd7, %rd2;
	add.s64 	%rd9, %rd7, %rd6;
	ld.global.nc.u32 	%r8, [%rd9];
	setp.ne.s32 	%p3, %r8, 0;
	@%p3 bra 	$L__BB2_4;
	st.global.u32 	[%rd1], %r2;
	cvta.to.global.u64 	%rd10, %rd4;
	add.s64 	%rd12, %rd10, %rd6;
	mov.b32 	%r9, 1;
	st.global.u32 	[%rd12], %r9;
$L__BB2_4:
	ret;

}
	// .globl	_Z19decrement_dom_countPKfS0_PKiS2_Piii
.visible .entry _Z19decrement_dom_countPKfS0_PKiS2_Piii(
	.param .u64 .ptr .align 1 _Z19decrement_dom_countPKfS0_PKiS2_Piii_param_0,
	.param .u64 .ptr .align 1 _Z19decrement_dom_countPKfS0_PKiS2_Piii_param_1,
	.param .u64 .ptr .align 1 _Z19decrement_dom_countPKfS0_PKiS2_Piii_param_2,
	.param .u64 .ptr .align 1 _Z19decrement_dom_countPKfS0_PKiS2_Piii_param_3,
	.param .u64 .ptr .align 1 _Z19decrement_dom_countPKfS0_PKiS2_Piii_param_4,
	.param .u32 _Z19decrement_dom_countPKfS0_PKiS2_Piii_param_5,
	.param .u32 _Z19decrement_dom_countPKfS0_PKiS2_Piii_param_6
)
{
	.reg .pred 	%p<15>;
	.reg .b16 	%rs<8>;
	.reg .b32 	%r<33>;
	.reg .b32 	%f<5>;
	.reg .b64 	%rd<25>;

	ld.param.u64 	%rd5, [_Z19decrement_dom_countPKfS0_PKiS2_Piii_param_0];
	ld.param.u64 	%rd9, [_Z19decrement_dom_countPKfS0_PKiS2_Piii_param_1];
	ld.param.u64 	%rd6, [_Z19decrement_dom_countPKfS0_PKiS2_Piii_param_2];
	ld.param.u64 	%rd7, [_Z19decrement_dom_countPKfS0_PKiS2_Piii_param_3];
	ld.param.u64 	%rd8, [_Z19decrement_dom_countPKfS0_PKiS2_Piii_param_4];
	ld.param.u32 	%r12, [_Z19decrement_dom_countPKfS0_PKiS2_Piii_param_5];
	ld.param.u32 	%r13, [_Z19decrement_dom_countPKfS0_PKiS2_Piii_param_6];
	cvta.to.global.u64 	%rd1, %rd9;
	mov.u32 	%r14, %ctaid.x;
	mov.u32 	%r15, %ntid.x;
	mov.u32 	%r16, %tid.x;
	mad.lo.s32 	%r1, %r14, %r15, %r16;
	setp.ge.s32 	%p1, %r1, %r12;
	@%p1 bra 	$L__BB3_14;
	cvta.to.global.u64 	%rd10, %rd7;
	mul.wide.s32 	%rd11, %r1, 4;
	add.s64 	%rd12, %rd10, %rd11;
	ld.global.nc.u32 	%r17, [%rd12];
	setp.ne.s32 	%p2, %r17, -1;
	@%p2 bra 	$L__BB3_14;
	setp.lt.s32 	%p3, %r12, 1;
	mov.b32 	%r29, 0;
	@%p3 bra 	$L__BB3_12;
	setp.lt.s32 	%p4, %r13, 1;
	@%p4 bra 	$L__BB3_12;
	cvta.to.global.u64 	%rd2, %rd5;
	cvta.to.global.u64 	%rd3, %rd6;
	mul.lo.s32 	%r2, %r13, %r1;
	add.s64 	%rd4, %rd1, %rd11;
	mov.b32 	%r28, 0;
	mov.u32 	%r29, %r28;
$L__BB3_5:
	mul.wide.u32 	%rd14, %r28, 4;
	add.s64 	%rd15, %rd3, %rd14;
	ld.global.nc.u32 	%r21, [%rd15];
	setp.eq.s32 	%p5, %r21, 0;
	@%p5 bra 	$L__BB3_11;
	add.s64 	%rd17, %rd1, %rd14;
	ld.global.nc.f32 	%f3, [%rd17];
	ld.global.nc.f32 	%f4, [%rd4];
	setp.gt.f32 	%p6, %f3, %f4;
	@%p6 bra 	$L__BB3_11;
	mul.lo.s32 	%r5, %r28, %r13;
	mov.b16 	%rs7, 0;
	mov.b32 	%r30, 0;
$L__BB3_8:
	add.s32 	%r23, %r30, %r5;
	mul.wide.u32 	%rd18, %r23, 4;
	add.s64 	%rd19, %rd2, %rd18;
	ld.global.nc.f32 	%f1, [%rd19];
	add.s32 	%r24, %r30, %r2;
	mul.wide.s32 	%rd20, %r24, 4;
	add.s64 	%rd21, %rd2, %rd20;
	ld.global.nc.f32 	%f2, [%rd21];
	setp.gt.f32 	%p7, %f1, %f2;
	@%p7 bra 	$L__BB3_10;
	setp.lt.f32 	%p8, %f1, %f2;
	selp.b16 	%rs7, 1, %rs7, %p8;
	add.s32 	%r30, %r30, 1;
	setp.ne.s32 	%p9, %r30, %r13;
	@%p9 bra 	$L__BB3_8;
$L__BB3_10:
	setp.leu.f32 	%p10, %f1, %f2;
	and.b16  	%rs5, %rs7, 255;
	setp.ne.s16 	%p11, %rs5, 0;
	and.pred  	%p12, %p10, %p11;
	selp.u32 	%r25, 1, 0, %p12;
	add.s32 	%r29, %r29, %r25;
$L__BB3_11:
	add.s32 	%r28, %r28, 1;
	setp.ne.s32 	%p13, %r28, %r12;
	@%p13 bra 	$L__BB3_5;
$L__BB3_12:
	setp.lt.s32 	%p14, %r29, 1;
	@%p14 bra 	$L__BB3_14;
	cvta.to.global.u64 	%rd22, %rd8;
	add.s64 	%rd24, %rd22, %rd11;
	neg.s32 	%r26, %r29;
	atom.global.add.u32 	%r27, [%rd24], %r26;
$L__BB3_14:
	ret;

}


// ===== COMPILED SASS (sm_100) =====

	.target	sm_100

	.elftype	@"ET_EXEC"


//--------------------- .note.nv.tkinfo           --------------------------
	.section	.note.nv.tkinfo,"",@"SHT_NOTE"
	.sectionflags	@"SHF_NOTE_NV_TKINFO"
	.tkinfo
        /*0018*/ 	.word	0x00000002
        /*0030*/ 	.string	""
        /*0030*/ 	.string	"ptxas"
        /*0030*/ 	.string	"Cuda compilation tools, release 13.0, V13.0.88"
        /*0030*/ 	.string	"Build cuda_13.0.r13.0/compiler.36424714_0"
        /*0030*/ 	.string	"-arch sm_100 -m 64 "



//--------------------- .note.nv.cuinfo           --------------------------
	.section	.note.nv.cuinfo,"",@"SHT_NOTE"
	.sectionflags	@"SHF_NOTE_NV_CUINFO"
        /*0018*/ 	.short	0x0002
        /*001a*/ 	.short	0x0064
        /*001c*/ 	.short	0x0082
	.zero		2


//--------------------- .nv.info                  --------------------------
	.section	.nv.info,"",@"SHT_CUDA_INFO"
	.align	4


	//----- nvinfo : EIATTR_REGCOUNT
	.align		4
        /*0000*/ 	.byte	0x04, 0x2f
        /*0002*/ 	.short	(.L_1 - .L_0)
	.align		4
.L_0:
        /*0004*/ 	.word	index@(_Z22compute_objective_sumsPKfPfii)
        /*0008*/ 	.word	0x0000001f


	//----- nvinfo : EIATTR_FRAME_SIZE
	.align		4
.L_1:
        /*000c*/ 	.byte	0x04, 0x11
        /*000e*/ 	.short	(.L_3 - .L_2)
	.align		4
.L_2:
        /*0010*/ 	.word	index@(_Z22compute_objective_sumsPKfPfii)
        /*0014*/ 	.word	0x00000000


	//----- nvinfo : EIATTR_REGCOUNT
	.align		4
.L_3:
        /*0018*/ 	.byte	0x04, 0x2f
        /*001a*/ 	.short	(.L_5 - .L_4)
	.align		4
.L_4:
        /*001c*/ 	.word	index@(_Z28tiled_dominance_check_sharedPKfS0_Piii)
        /*0020*/ 	.word	0x0000001c


	//----- nvinfo : EIATTR_FRAME_SIZE
	.align		4
.L_5:
        /*0024*/ 	.byte	0x04, 0x11
        /*0026*/ 	.short	(.L_7 - .L_6)
	.align		4
.L_6:
        /*0028*/ 	.word	index@(_Z28tiled_dominance_check_sharedPKfS0_Piii)
        /*002c*/ 	.word	0x00000000


	//----- nvinfo : EIATTR_REGCOUNT
	.align		4
.L_7:
        /*0030*/ 	.byte	0x04, 0x2f
        /*0032*/ 	.short	(.L_9 - .L_8)
	.align		4
.L_8:
        /*0034*/ 	.word	index@(_Z12front_assignPKiPiS1_ii)
        /*0038*/ 	.word	0x0000000e


	//----- nvinfo : EIATTR_FRAME_SIZE
	.align		4
.L_9:
        /*003c*/ 	.byte	0x04, 0x11
        /*003e*/ 	.short	(.L_11 - .L_10)
	.align		4
.L_10:
        /*0040*/ 	.word	index@(_Z12front_assignPKiPiS1_ii)
        /*0044*/ 	.word	0x00000000


	//----- nvinfo : EIATTR_REGCOUNT
	.align		4
.L_11:
        /*0048*/ 	.byte	0x04, 0x2f
        /*004a*/ 	.short	(.L_13 - .L_12)
	.align		4
.L_12:
        /*004c*/ 	.word	index@(_Z19decrement_dom_countPKfS0_PKiS2_Piii)
        /*0050*/ 	.word	0x00000011


	//----- nvinfo : EIATTR_FRAME_SIZE
	.align		4
.L_13:
        /*0054*/ 	.byte	0x04, 0x11
        /*0056*/ 	.short	(.L_15 - .L_14)
	.align		4
.L_14:
        /*0058*/ 	.word	index@(_Z19decrement_dom_countPKfS0_PKiS2_Piii)
        /*005c*/ 	.word	0x00000000


	//----- nvinfo : EIATTR_MIN_STACK_SIZE
	.align		4
.L_15:
        /*0060*/ 	.byte	0x04, 0x12
        /*0062*/ 	.short	(.L_17 - .L_16)
	.align		4
.L_16:
        /*0064*/ 	.word	index@(_Z19decrement_dom_countPKfS0_PKiS2_Piii)
        /*0068*/ 	.word	0x00000000


	//----- nvinfo : EIATTR_MIN_STACK_SIZE
	.align		4
.L_17:
        /*006c*/ 	.byte	0x04, 0x12
        /*006e*/ 	.short	(.L_19 - .L_18)
	.align		4
.L_18:
        /*0070*/ 	.word	index@(_Z12front_assignPKiPiS1_ii)
        /*0074*/ 	.word	0x00000000


	//----- nvinfo : EIATTR_MIN_STACK_SIZE
	.align		4
.L_19:
        /*0078*/ 	.byte	0x04, 0x12
        /*007a*/ 	.short	(.L_21 - .L_20)
	.align		4
.L_20:
        /*007c*/ 	.word	index@(_Z28tiled_dominance_check_sharedPKfS0_Piii)
        /*0080*/ 	.word	0x00000000


	//----- nvinfo : EIATTR_MIN_STACK_SIZE
	.align		4
.L_21:
        /*0084*/ 	.byte	0x04, 0x12
        /*0086*/ 	.short	(.L_23 - .L_22)
	.align		4
.L_22:
        /*0088*/ 	.word	index@(_Z22compute_objective_sumsPKfPfii)
        /*008c*/ 	.word	0x00000000
.L_23:


//--------------------- .nv.compat                --------------------------
	.section	.nv.compat,"",@"SHT_CUDA_COMPAT_INFO"
	.align	4
        /*0000*/ 	.byte	0x02, 0x09, 0x00, 0x00, 0x02, 0x02, 0x01, 0x00, 0x02, 0x05, 0x05, 0x00, 0x03, 0x07, 0x01, 0x01
        /*0010*/ 	.byte	0x02, 0x03, 0x00, 0x00, 0x02, 0x06, 0x01, 0x00, 0x04, 0x0b, 0x08, 0x00, 0x09, 0x00, 0x00, 0x00
        /*0020*/ 	.byte	0x00, 0x00, 0x00, 0x00


//--------------------- .nv.info._Z19decrement_dom_countPKfS0_PKiS2_Piii --------------------------
	.section	.nv.info._Z19decrement_dom_countPKfS0_PKiS2_Piii,"",@"SHT_CUDA_INFO"
	.sectionflags	@""
	.align	4


	//----- nvinfo : EIATTR_CUDA_API_VERSION
	.align		4
        /*0000*/ 	.byte	0x04, 0x37
        /*0002*/ 	.short	(.L_25 - .L_24)
.L_24:
        /*0004*/ 	.word	0x00000082


	//----- nvinfo : EIATTR_KPARAM_INFO
	.align		4
.L_25:
        /*0008*/ 	.byte	0x04, 0x17
        /*000a*/ 	.short	(.L_27 - .L_26)
.L_26:
        /*000c*/ 	.word	0x00000000
        /*0010*/ 	.short	0x0006
        /*0012*/ 	.short	0x002c
        /*0014*/ 	.byte	0x00, 0xf0, 0x11, 0x00


	//----- nvinfo : EIATTR_KPARAM_INFO
	.align		4
.L_27:
        /*0018*/ 	.byte	0x04, 0x17
        /*001a*/ 	.short	(.L_29 - .L_28)
.L_28:
        /*001c*/ 	.word	0x00000000
        /*0020*/ 	.short	0x0005
        /*0022*/ 	.short	0x0028
        /*0024*/ 	.byte	0x00, 0xf0, 0x11, 0x00


	//----- nvinfo : EIATTR_KPARAM_INFO
	.align		4
.L_29:
        /*0028*/ 	.byte	0x04, 0x17
        /*002a*/ 	.short	(.L_31 - .L_30)
.L_30:
        /*002c*/ 	.word	0x00000000
        /*0030*/ 	.short	0x0004
        /*0032*/ 	.short	0x0020
        /*0034*/ 	.byte	0x00, 0xf5, 0x21, 0x00


	//----- nvinfo : EIATTR_KPARAM_INFO
	.align		4
.L_31:
        /*0038*/ 	.byte	0x04, 0x17
        /*003a*/ 	.short	(.L_33 - .L_32)
.L_32:
        /*003c*/ 	.word	0x00000000
        /*0040*/ 	.short	0x0003
        /*0042*/ 	.short	0x0018
        /*0044*/ 	.byte	0x00, 0xf5, 0x21, 0x00


	//----- nvinfo : EIATTR_KPARAM_INFO
	.align		4
.L_33:
        /*0048*/ 	.byte	0x04, 0x17
        /*004a*/ 	.short	(.L_35 - .L_34)
.L_34:
        /*004c*/ 	.word	0x00000000
        /*0050*/ 	.short	0x0002
        /*0052*/ 	.short	0x0010
        /*0054*/ 	.byte	0x00, 0xf5, 0x21, 0x00


	//----- nvinfo : EIATTR_KPARAM_INFO
	.align		4
.L_35:
        /*0058*/ 	.byte	0x04, 0x17
        /*005a*/ 	.short	(.L_37 - .L_36)
.L_36:
        /*005c*/ 	.word	0x00000000
        /*0060*/ 	.short	0x0001
        /*0062*/ 	.short	0x0008
        /*0064*/ 	.byte	0x00, 0xf5, 0x21, 0x00


	//----- nvinfo : EIATTR_KPARAM_INFO
	.align		4
.L_37:
        /*0068*/ 	.byte	0x04, 0x17
        /*006a*/ 	.short	(.L_39 - .L_38)
.L_38:
        /*006c*/ 	.word	0x00000000
        /*0070*/ 	.short	0x0000
        /*0072*/ 	.short	0x0000
        /*0074*/ 	.byte	0x00, 0xf5, 0x21, 0x00


	//----- nvinfo : EIATTR_SPARSE_MMA_MASK
	.align		4
.L_39:
        /*0078*/ 	.byte	0x03, 0x50
        /*007a*/ 	.short	0x0000


	//----- nvinfo : EIATTR_MAXREG_COUNT
	.align		4
        /*007c*/ 	.byte	0x03, 0x1b
        /*007e*/ 	.short	0x00ff


	//----- nvinfo : EIATTR_MERCURY_ISA_VERSION
	.align		4
        /*0080*/ 	.byte	0x03, 0x5f
        /*0082*/ 	.short	0x0101


	//----- nvinfo : EIATTR_VRC_CTA_INIT_COUNT
	.align		4
        /*0084*/ 	.byte	0x02, 0x4a
	.zero		1
	.zero		1


	//----- nvinfo : EIATTR_EXIT_INSTR_OFFSETS
	.align		4
        /*0088*/ 	.byte	0x04, 0x1c
        /*008a*/ 	.short	(.L_41 - .L_40)


	//   ....[0]....
.L_40:
        /*008c*/ 	.word	0x00000070


	//   ....[1]....
        /*0090*/ 	.word	0x000000d0


	//   ....[2]....
        /*0094*/ 	.word	0x00000400


	//   ....[3]....
        /*0098*/ 	.word	0x00000450


	//----- nvinfo : EIATTR_CRS_STACK_SIZE
	.align		4
.L_41:
        /*009c*/ 	.byte	0x04, 0x1e
        /*009e*/ 	.short	(.L_43 - .L_42)
.L_42:
        /*00a0*/ 	.word	0x00000000


	//----- nvinfo : EIATTR_CBANK_PARAM_SIZE
	.align		4
.L_43:
        /*00a4*/ 	.byte	0x03, 0x19
        /*00a6*/ 	.short	0x0030


	//----- nvinfo : EIATTR_PARAM_CBANK
	.align		4
        /*00a8*/ 	.byte	0x04, 0x0a
        /*00aa*/ 	.short	(.L_45 - .L_44)
	.align		4
.L_44:
        /*00ac*/ 	.word	index@(.nv.constant0._Z19decrement_dom_countPKfS0_PKiS2_Piii)
        /*00b0*/ 	.short	0x0380
        /*00b2*/ 	.short	0x0030


	//----- nvinfo : EIATTR_SW_WAR
	.align		4
.L_45:
        /*00b4*/ 	.byte	0x04, 0x36
        /*00b6*/ 	.short	(.L_47 - .L_46)
.L_46:
        /*00b8*/ 	.word	0x00000008
.L_47:


//--------------------- .nv.info._Z12front_assignPKiPiS1_ii --------------------------
	.section	.nv.info._Z12front_assignPKiPiS1_ii,"",@"SHT_CUDA_INFO"
	.sectionflags	@""
	.align	4


	//----- nvinfo : EIATTR_CUDA_API_VERSION
	.align		4
        /*0000*/ 	.byte	0x04, 0x37
        /*0002*/ 	.short	(.L_49 - .L_48)
.L_48:
        /*0004*/ 	.word	0x00000082


	//----- nvinfo : EIATTR_KPARAM_INFO
	.align		4
.L_49:
        /*0008*/ 	.byte	0x04, 0x17
        /*000a*/ 	.short	(.L_51 - .L_50)
.L_50:
        /*000c*/ 	.word	0x00000000
        /*0010*/ 	.short	0x0004
        /*0012*/ 	.short	0x001c
        /*0014*/ 	.byte	0x00, 0xf0, 0x11, 0x00


	//----- nvinfo : EIATTR_KPARAM_INFO
	.align		4
.L_51:
        /*0018*/ 	.byte	0x04, 0x17
        /*001a*/ 	.short	(.L_53 - .L_52)
.L_52:
        /*001c*/ 	.word	0x00000000
        /*0020*/ 	.short	0x0003
        /*0022*/ 	.short	0x0018
        /*0024*/ 	.byte	0x00, 0xf0, 0x11, 0x00


	//----- nvinfo : EIATTR_KPARAM_INFO
	.align		4
.L_53:
        /*0028*/ 	.byte	0x04, 0x17
        /*002a*/ 	.short	(.L_55 - .L_54)
.L_54:
        /*002c*/ 	.word	0x00000000
        /*0030*/ 	.short	0x0002
        /*0032*/ 	.short	0x0010
        /*0034*/ 	.byte	0x00, 0xf5, 0x21, 0x00


	//----- nvinfo : EIATTR_KPARAM_INFO
	.align		4
.L_55:
        /*0038*/ 	.byte	0x04, 0x17
        /*003a*/ 	.short	(.L_57 - .L_56)
.L_56:
        /*003c*/ 	.word	0x00000000
        /*0040*/ 	.short	0x0001
        /*0042*/ 	.short	0x0008
        /*0044*/ 	.byte	0x00, 0xf5, 0x21, 0x00


	//----- nvinfo : EIATTR_KPARAM_INFO
	.align		4
.L_57:
        /*0048*/ 	.byte	0x04, 0x17
        /*004a*/ 	.short	(.L_59 - .L_58)
.L_58:
        /*004c*/ 	.word	0x00000000
        /*0050*/ 	.short	0x0000
        /*0052*/ 	.short	0x0000
        /*0054*/ 	.byte	0x00, 0xf5, 0x21, 0x00


	//----- nvinfo : EIATTR_SPARSE_MMA_MASK
	.align		4
.L_59:
        /*0058*/ 	.byte	0x03, 0x50
        /*005a*/ 	.short	0x0000


	//----- nvinfo : EIATTR_MAXREG_COUNT
	.align		4
        /*005c*/ 	.byte	0x03, 0x1b
        /*005e*/ 	.short	0x00ff


	//----- nvinfo : EIATTR_MERCURY_ISA_VERSION
	.align		4
        /*0060*/ 	.byte	0x03, 0x5f
        /*0062*/ 	.short	0x0101


	//----- nvinfo : EIATTR_VRC_CTA_INIT_COUNT
	.align		4
        /*0064*/ 	.byte	0x02, 0x4a
	.zero		1
	.zero		1


	//----- nvinfo : EIATTR_EXIT_INSTR_OFFSETS
	.align		4
        /*0068*/ 	.byte	0x04, 0x1c
        /*006a*/ 	.short	(.L_61 - .L_60)


	//   ....[0]....
.L_60:
        /*006c*/ 	.word	0x00000070


	//   ....[1]....
        /*0070*/ 	.word	0x000000d0


	//   ....[2]....
        /*0074*/ 	.word	0x00000120


	//   ....[3]....
        /*0078*/ 	.word	0x00000190


	//----- nvinfo : EIATTR_CBANK_PARAM_SIZE
	.align		4
.L_61:
        /*007c*/ 	.byte	0x03, 0x19
        /*007e*/ 	.short	0x0020


	//----- nvinfo : EIATTR_PARAM_CBANK
	.align		4
        /*0080*/ 	.byte	0x04, 0x0a
        /*0082*/ 	.short	(.L_63 - .L_62)
	.align		4
.L_62:
        /*0084*/ 	.word	index@(.nv.constant0._Z12front_assignPKiPiS1_ii)
        /*0088*/ 	.short	0x0380
        /*008a*/ 	.short	0x0020


	//----- nvinfo : EIATTR_SW_WAR
	.align		4
.L_63:
        /*008c*/ 	.byte	0x04, 0x36
        /*008e*/ 	.short	(.L_65 - .L_64)
.L_64:
        /*0090*/ 	.word	0x00000008
.L_65:


//--------------------- .nv.info._Z28tiled_dominance_check_sharedPKfS0_Piii --------------------------
	.section	.nv.info._Z28tiled_dominance_check_sharedPKfS0_Piii,"",@"SHT_CUDA_INFO"
	.sectionflags	@""
	.align	4


	//----- nvinfo : EIATTR_CUDA_API_VERSION
	.align		4
        /*0000*/ 	.byte	0x04, 0x37
        /*0002*/ 	.short	(.L_67 - .L_66)
.L_66:
        /*0004*/ 	.word	0x00000082


	//----- nvinfo : EIATTR_KPARAM_INFO
	.align		4
.L_67:
        /*0008*/ 	.byte	0x04, 0x17
        /*000a*/ 	.short	(.L_69 - .L_68)
.L_68:
        /*000c*/ 	.word	0x00000000
        /*0010*/ 	.short	0x0004
        /*0012*/ 	.short	0x001c
        /*0014*/ 	.byte	0x00, 0xf0, 0x11, 0x00


	//----- nvinfo : EIATTR_KPARAM_INFO
	.align		4
.L_69:
        /*0018*/ 	.byte	0x04, 0x17
        /*001a*/ 	.short	(.L_71 - .L_70)
.L_70:
        /*001c*/ 	.word	0x00000000
        /*0020*/ 	.short	0x0003
        /*0022*/ 	.short	0x0018
        /*0024*/ 	.byte	0x00, 0xf0, 0x11, 0x00


	//----- nvinfo : EIATTR_KPARAM_INFO
	.align		4
.L_71:
        /*0028*/ 	.byte	0x04, 0x17
        /*002a*/ 	.short	(.L_73 - .L_72)
.L_72:
        /*002c*/ 	.word	0x00000000
        /*0030*/ 	.short	0x0002
        /*0032*/ 	.short	0x0010
        /*0034*/ 	.byte	0x00, 0xf5, 0x21, 0x00


	//----- nvinfo : EIATTR_KPARAM_INFO
	.align		4
.L_73:
        /*0038*/ 	.byte	0x04, 0x17
        /*003a*/ 	.short	(.L_75 - .L_74)
.L_74:
        /*003c*/ 	.word	0x00000000
        /*0040*/ 	.short	0x0001
        /*0042*/ 	.short	0x0008
        /*0044*/ 	.byte	0x00, 0xf5, 0x21, 0x00


	//----- nvinfo : EIATTR_KPARAM_INFO
	.align		4
.L_75:
        /*0048*/ 	.byte	0x04, 0x17
        /*004a*/ 	.short	(.L_77 - .L_76)
.L_76:
        /*004c*/ 	.word	0x00000000
        /*0050*/ 	.short	0x0000
        /*0052*/ 	.short	0x0000
        /*0054*/ 	.byte	0x00, 0xf5, 0x21, 0x00


	//----- nvinfo : EIATTR_SPARSE_MMA_MASK
	.align		4
.L_77:
        /*0058*/ 	.byte	0x03, 0x50
        /*005a*/ 	.short	0x0000


	//----- nvinfo : EIATTR_MAXREG_COUNT
	.align		4
        /*005c*/ 	.byte	0x03, 0x1b
        /*005e*/ 	.short	0x00ff


	//----- nvinfo : EIATTR_NUM_BARRIERS
	.align		4
        /*0060*/ 	.byte	0x02, 0x4c
        /*0062*/ 	.byte	0x01
	.zero		1


	//----- nvinfo : EIATTR_MERCURY_ISA_VERSION
	.align		4
        /*0064*/ 	.byte	0x03, 0x5f
        /*0066*/ 	.short	0x0101


	//----- nvinfo : EIATTR_VRC_CTA_INIT_COUNT
	.align		4
        /*0068*/ 	.byte	0x02, 0x4a
	.zero		1
	.zero		1


	//----- nvinfo : EIATTR_EXIT_INSTR_OFFSETS
	.align		4
        /*006c*/ 	.byte	0x04, 0x1c
        /*006e*/ 	.short	(.L_79 - .L_78)


	//   ....[0]....
.L_78:
        /*0070*/ 	.word	0x00000b90


	//   ....[1]....
        /*0074*/ 	.word	0x00000c00


	//   ....[2]....
        /*0078*/ 	.word	0x00000c20


	//   ....[3]....
        /*007c*/ 	.word	0x00000d70


	//   ....[4]....
        /*0080*/ 	.word	0x00000dc0


	//----- nvinfo : EIATTR_CRS_STACK_SIZE
	.align		4
.L_79:
        /*0084*/ 	.byte	0x04, 0x1e
        /*0086*/ 	.short	(.L_81 - .L_80)
.L_80:
        /*0088*/ 	.word	0x00000000


	//----- nvinfo : EIATTR_CBANK_PARAM_SIZE
	.align		4
.L_81:
        /*008c*/ 	.byte	0x03, 0x19
        /*008e*/ 	.short	0x0020


	//----- nvinfo : EIATTR_PARAM_CBANK
	.align		4
        /*0090*/ 	.byte	0x04, 0x0a
        /*0092*/ 	.short	(.L_83 - .L_82)
	.align		4
.L_82:
        /*0094*/ 	.word	index@(.nv.constant0._Z28tiled_dominance_check_sharedPKfS0_Piii)
        /*0098*/ 	.short	0x0380
        /*009a*/ 	.short	0x0020


	//----- nvinfo : EIATTR_SW_WAR
	.align		4
.L_83:
        /*009c*/ 	.byte	0x04, 0x36
        /*009e*/ 	.short	(.L_85 - .L_84)
.L_84:
        /*00a0*/ 	.word	0x00000008
.L_85:


//--------------------- .nv.info._Z22compute_objective_sumsPKfPfii --------------------------
	.section	.nv.info._Z22compute_objective_sumsPKfPfii,"",@"SHT_CUDA_INFO"
	.sectionflags	@""
	.align	4


	//----- nvinfo : EIATTR_CUDA_API_VERSION
	.align		4
        /*0000*/ 	.byte	0x04, 0x37
        /*0002*/ 	.short	(.L_87 - .L_86)
.L_86:
        /*0004*/ 	.word	0x00000082


	//----- nvinfo : EIATTR_KPARAM_INFO
	.align		4
.L_87:
        /*0008*/ 	.byte	0x04, 0x17
        /*000a*/ 	.short	(.L_89 - .L_88)
.L_88:
        /*000c*/ 	.word	0x00000000
        /*0010*/ 	.short	0x0003
        /*0012*/ 	.short	0x0014
        /*0014*/ 	.byte	0x00, 0xf0, 0x11, 0x00


	//----- nvinfo : EIATTR_KPARAM_INFO
	.align		4
.L_89:
        /*0018*/ 	.byte	0x04, 0x17
        /*001a*/ 	.short	(.L_91 - .L_90)
.L_90:
        /*001c*/ 	.word	0x00000000
        /*0020*/ 	.short	0x0002
        /*0022*/ 	.short	0x0010
        /*0024*/ 	.byte	0x00, 0xf0, 0x11, 0x00


	//----- nvinfo : EIATTR_KPARAM_INFO
	.align		4
.L_91:
        /*0028*/ 	.byte	0x04, 0x17
        /*002a*/ 	.short	(.L_93 - .L_92)
.L_92:
        /*002c*/ 	.word	0x00000000
        /*0030*/ 	.short	0x0001
        /*0032*/ 	.short	0x0008
        /*0034*/ 	.byte	0x00, 0xf5, 0x21, 0x00


	//----- nvinfo : EIATTR_KPARAM_INFO
	.align		4
.L_93:
        /*0038*/ 	.byte	0x04, 0x17
        /*003a*/ 	.short	(.L_95 - .L_94)
.L_94:
        /*003c*/ 	.word	0x00000000
        /*0040*/ 	.short	0x0000
        /*0042*/ 	.short	0x0000
        /*0044*/ 	.byte	0x00, 0xf5, 0x21, 0x00


	//----- nvinfo : EIATTR_SPARSE_MMA_MASK
	.align		4
.L_95:
        /*0048*/ 	.byte	0x03, 0x50
        /*004a*/ 	.short	0x0000


	//----- nvinfo : EIATTR_MAXREG_COUNT
	.align		4
        /*004c*/ 	.byte	0x03, 0x1b
        /*004e*/ 	.short	0x00ff


	//----- nvinfo : EIATTR_MERCURY_ISA_VERSION
	.align		4
        /*0050*/ 	.byte	0x03, 0x5f
        /*0052*/ 	.short	0x0101


	//----- nvinfo : EIATTR_VRC_CTA_INIT_COUNT
	.align		4
        /*0054*/ 	.byte	0x02, 0x4a
	.zero		1
	.zero		1


	//----- nvinfo : EIATTR_EXIT_INSTR_OFFSETS
	.align		4
        /*0058*/ 	.byte	0x04, 0x1c
        /*005a*/ 	.short	(.L_97 - .L_96)


	//   ....[0]....
.L_96:
        /*005c*/ 	.word	0x00000070


	//   ....[1]....
        /*0060*/ 	.word	0x000007a0


	//----- nvinfo : EIATTR_CBANK_PARAM_SIZE
	.align		4
.L_97:
        /*0064*/ 	.byte	0x03, 0x19
        /*0066*/ 	.short	0x0018


	//----- nvinfo : EIATTR_PARAM_CBANK
	.align		4
        /*0068*/ 	.byte	0x04, 0x0a
        /*006a*/ 	.short	(.L_99 - .L_98)
	.align		4
.L_98:
        /*006c*/ 	.word	index@(.nv.constant0._Z22compute_objective_sumsPKfPfii)
        /*0070*/ 	.short	0x0380
        /*0072*/ 	.short	0x0018


	//----- nvinfo : EIATTR_SW_WAR
	.align		4
.L_99:
        /*0074*/ 	.byte	0x04, 0x36
        /*0076*/ 	.short	(.L_101 - .L_100)
.L_100:
        /*0078*/ 	.word	0x00000008
.L_101:


//--------------------- .nv.callgraph             --------------------------
	.section	.nv.callgraph,"",@"SHT_CUDA_CALLGRAPH"
	.align	4
	.sectionentsize	8
	.align		4
        /*0000*/ 	.word	0x00000000
	.align		4
        /*0004*/ 	.word	0xffffffff
	.align		4
        /*0008*/ 	.word	0x00000000
	.align		4
        /*000c*/ 	.word	0xfffffffe
	.align		4
        /*0010*/ 	.word	0x00000000
	.align		4
        /*0014*/ 	.word	0xfffffffd
	.align		4
        /*0018*/ 	.word	0x00000000
	.align		4
        /*001c*/ 	.word	0xfffffffc


//--------------------- .text._Z19decrement_dom_countPKfS0_PKiS2_Piii --------------------------
	.section	.text._Z19decrement_dom_countPKfS0_PKiS2_Piii,"ax",@progbits
	.align	128
        .global         _Z19decrement_dom_countPKfS0_PKiS2_Piii
        .type           _Z19decrement_dom_countPKfS0_PKiS2_Piii,@function
        .size           _Z19decrement_dom_countPKfS0_PKiS2_Piii,(.L_x_32 - _Z19decrement_dom_countPKfS0_PKiS2_Piii)
        .other          _Z19decrement_dom_countPKfS0_PKiS2_Piii,@"STO_CUDA_ENTRY STV_DEFAULT"
_Z19decrement_dom_countPKfS0_PKiS2_Piii:
.text._Z19decrement_dom_countPKfS0_PKiS2_Piii:
[----:B------:R-:W-:Y:S01]  /*0000*/  LDC R1, c[0x0][0x37c] ;  /* 0x0000df00ff017b82 */ /* 0x000fe20000000800 */
[----:B------:R-:W0:Y:S07]  /*0010*/  S2R R3, SR_TID.X ;  /* 0x0000000000037919 */ /* 0x000e2e0000002100 */
[----:B------:R-:W0:Y:S01]  /*0020*/  S2UR UR4, SR_CTAID.X ;  /* 0x00000000000479c3 */ /* 0x000e220000002500 */
[----:B------:R-:W1:Y:S07]  /*0030*/  LDCU UR6, c[0x0][0x3a8] ;  /* 0x00007500ff0677ac */ /* 0x000e6e0008000800 */
[----:B------:R-:W0:Y:S02]  /*0040*/  LDC R0, c[0x0][0x360] ;  /* 0x0000d800ff007b82 */ /* 0x000e240000000800 */
[----:B0-----:R-:W-:-:S05]  /*0050*/  IMAD R0, R0, UR4, R3 ;  /* 0x0000000400007c24 */ /* 0x001fca000f8e0203 */
[----:B-1----:R-:W-:-:S13]  /*0060*/  ISETP.GE.AND P0, PT, R0, UR6, PT ;  /* 0x0000000600007c0c */ /* 0x002fda000bf06270 */
[----:B------:R-:W-:Y:S05]  /*0070*/  @P0 EXIT ;  /* 0x000000000000094d */ /* 0x000fea0003800000 */
[----:B------:R-:W0:Y:S01]  /*0080*/  LDC.64 R2, c[0x0][0x398] ;  /* 0x0000e600ff027b82 */ /* 0x000e220000000a00 */
[----:B------:R-:W1:Y:S01]  /*0090*/  LDCU.64 UR4, c[0x0][0x358] ;  /* 0x00006b00ff0477ac */ /* 0x000e620008000a00 */
[----:B0-----:R-:W-:-:S06]  /*00a0*/  IMAD.WIDE R2, R0, 0x4, R2 ;  /* 0x0000000400027825 */ /* 0x001fcc00078e0202 */
[----:B-1----:R-:W2:Y:S02]  /*00b0*/  LDG.E.CONSTANT R2, desc[UR4][R2.64] ;  /* 0x0000000402027981 */ /* 0x002ea4000c1e9900 */
[----:B--2---:R-:W-:-:S13]  /*00c0*/  ISETP.NE.AND P0, PT, R2, -0x1, PT ;  /* 0xffffffff0200780c */ /* 0x004fda0003f05270 */
[----:B------:R-:W-:Y:S05]  /*00d0*/  @P0 EXIT ;  /* 0x000000000000094d */ /* 0x000fea0003800000 */
[----:B------:R-:W0:Y:S01]  /*00e0*/  LDCU UR7, c[0x0][0x3ac] ;  /* 0x00007580ff0777ac */ /* 0x000e220008000800 */
[----:B------:R-:W-:Y:S01]  /*00f0*/  IMAD.MOV.U32 R4, RZ, RZ, RZ ;  /* 0x000000ffff047224 */ /* 0x000fe200078e00ff */
[----:B0-----:R-:W-:-:S04]  /*0100*/  UISETP.GE.AND UP0, UPT, UR7, 0x1, UPT ;  /* 0x000000010700788c */ /* 0x001fc8000bf06270 */
[----:B------:R-:W-:-:S09]  /*0110*/  UISETP.LT.OR UP0, UPT, UR6, 0x1, !UP0 ;  /* 0x000000010600788c */ /* 0x000fd2000c701670 */
[----:B------:R-:W-:Y:S05]  /*0120*/  BRA.U UP0, `(.L_x_0) ;  /* 0x0000000100b07547 */ /* 0x000fea000b800000 */
[----:B------:R-:W0:Y:S01]  /*0130*/  LDC.64 R2, c[0x0][0x388] ;  /* 0x0000e200ff027b82 */ /* 0x000e220000000a00 */
[----:B------:R-:W-:Y:S01]  /*0140*/  CS2R R4, SRZ ;  /* 0x0000000000047805 */ /* 0x000fe2000001ff00 */
[----:B0-----:R-:W-:-:S07]  /*0150*/  IMAD.WIDE R2, R0, 0x4, R2 ;  /* 0x0000000400027825 */ /* 0x001fce00078e0202 */
.L_x_6:
[----:B------:R-:W0:Y:S02]  /*0160*/  LDC.64 R6, c[0x0][0x390] ;  /* 0x0000e400ff067b82 */ /* 0x000e240000000a00 */
[----:B0-----:R-:W-:-:S06]  /*0170*/  IMAD.WIDE.U32 R6, R5, 0x4, R6 ;  /* 0x0000000405067825 */ /* 0x001fcc00078e0006 */
[----:B------:R-:W2:Y:S02]  /*0180*/  LDG.E.CONSTANT R6, desc[UR4][R6.64] ;  /* 0x0000000406067981 */ /* 0x000ea4000c1e9900 */
[----:B--2---:R-:W-:-:S13]  /*0190*/  ISETP.NE.AND P0, PT, R6, RZ, PT ;  /* 0x000000ff0600720c */ /* 0x004fda0003f05270 */
[----:B------:R-:W-:Y:S05]  /*01a0*/  @!P0 BRA `(.L_x_1) ;  /* 0x0000000000808947 */ /* 0x000fea0003800000 */
[----:B------:R-:W0:Y:S01]  /*01b0*/  LDC.64 R6, c[0x0][0x388] ;  /* 0x0000e200ff067b82 */ /* 0x000e220000000a00 */
[----:B------:R-:W2:Y:S01]  /*01c0*/  LDG.E.CONSTANT R9, desc[UR4][R2.64] ;  /* 0x0000000402097981 */ /* 0x000ea2000c1e9900 */
[----:B0-----:R-:W-:-:S06]  /*01d0*/  IMAD.WIDE.U32 R6, R5, 0x4, R6 ;  /* 0x0000000405067825 */ /* 0x001fcc00078e0006 */
[----:B------:R-:W2:Y:S01]  /*01e0*/  LDG.E.CONSTANT R6, desc[UR4][R6.64] ;  /* 0x0000000406067981 */ /* 0x000ea2000c1e9900 */
[----:B------:R-:W-:Y:S01]  /*01f0*/  BSSY.RECONVERGENT B0, `(.L_x_1) ;  /* 0x000001b000007945 */ /* 0x000fe20003800200 */
[----:B--2---:R-:W-:-:S13]  /*0200*/  FSETP.GT.AND P0, PT, R6, R9, PT ;  /* 0x000000090600720b */ /* 0x004fda0003f04000 */
[----:B------:R-:W-:Y:S05]  /*0210*/  @P0 BRA `(.L_x_2) ;  /* 0x0000000000600947 */ /* 0x000fea0003800000 */
[----:B------:R-:W0:Y:S01]  /*0220*/  LDC R14, c[0x0][0x3ac] ;  /* 0x0000eb00ff0e7b82 */ /* 0x000e220000000800 */
[----:B------:R-:W-:Y:S01]  /*0230*/  BSSY.RECONVERGENT B1, `(.L_x_3) ;  /* 0x0000011000017945 */ /* 0x000fe20003800200 */
[----:B------:R-:W-:Y:S01]  /*0240*/  PRMT R12, RZ, 0x7610, R12 ;  /* 0x00007610ff0c7816 */ /* 0x000fe2000000000c */
[----:B------:R-:W-:-:S05]  /*0250*/  IMAD.MOV.U32 R13, RZ, RZ, RZ ;  /* 0x000000ffff0d7224 */ /* 0x000fca00078e00ff */
[----:B------:R-:W1:Y:S02]  /*0260*/  LDC.64 R6, c[0x0][0x380] ;  /* 0x0000e000ff067b82 */ /* 0x000e640000000a00 */
.L_x_5:
[-CC-:B0-----:R-:W-:Y:S02]  /*0270*/  IMAD R9, R5, R14.reuse, R13.reuse ;  /* 0x0000000e05097224 */ /* 0x181fe400078e020d */
[----:B------:R-:W-:Y:S02]  /*0280*/  IMAD R11, R0, R14, R13 ;  /* 0x0000000e000b7224 */ /* 0x000fe400078e020d */
[----:B-1----:R-:W-:-:S04]  /*0290*/  IMAD.WIDE.U32 R8, R9, 0x4, R6 ;  /* 0x0000000409087825 */ /* 0x002fc800078e0006 */
[----:B------:R-:W-:Y:S02]  /*02a0*/  IMAD.WIDE R10, R11, 0x4, R6 ;  /* 0x000000040b0a7825 */ /* 0x000fe400078e0206 */
[----:B------:R-:W2:Y:S04]  /*02b0*/  LDG.E.CONSTANT R8, desc[UR4][R8.64] ;  /* 0x0000000408087981 */ /* 0x000ea8000c1e9900 */
[----:B------:R-:W2:Y:S02]  /*02c0*/  LDG.E.CONSTANT R11, desc[UR4][R10.64] ;  /* 0x000000040a0b7981 */ /* 0x000ea4000c1e9900 */
[----:B--2---:R-:W-:-:S13]  /*02d0*/  FSETP.GT.AND P0, PT, R8, R11, PT ;  /* 0x0000000b0800720b */ /* 0x004fda0003f04000 */
[----:B------:R-:W-:Y:S05]  /*02e0*/  @P0 BRA `(.L_x_4) ;  /* 0x0000000000140947 */ /* 0x000fea0003800000 */
[----:B------:R-:W-:Y:S02]  /*02f0*/  IADD3 R13, PT, PT, R13, 0x1, RZ ;  /* 0x000000010d0d7810 */ /* 0x000fe40007ffe0ff */
[----:B------:R-:W-:Y:S02]  /*0300*/  FSETP.GEU.AND P0, PT, R8, R11, PT ;  /* 0x0000000b0800720b */ /* 0x000fe40003f0e000 */
[----:B------:R-:W-:Y:S02]  /*0310*/  ISETP.NE.AND P1, PT, R13, R14, PT ;  /* 0x0000000e0d00720c */ /* 0x000fe40003f25270 */
[----:B------:R-:W-:-:S11]  /*0320*/  SEL R12, R12, 0x1, P0 ;  /* 0x000000010c0c7807 */ /* 0x000fd60000000000 */
[----:B------:R-:W-:Y:S05]  /*0330*/  @P1 BRA `(.L_x_5) ;  /* 0xfffffffc00cc1947 */ /* 0x000fea000383ffff */
.L_x_4:
[----:B------:R-:W-:Y:S05]  /*0340*/  BSYNC.RECONVERGENT B1 ;  /* 0x0000000000017941 */ /* 0x000fea0003800200 */
.L_x_3:
[----:B------:R-:W-:Y:S01]  /*0350*/  LOP3.LUT P0, RZ, R12, 0xff, RZ, 0xc0, !PT ;  /* 0x000000ff0cff7812 */ /* 0x000fe2000780c0ff */
[----:B------:R-:W-:-:S03]  /*0360*/  VIADD R6, R4, 0x1 ;  /* 0x0000000104067836 */ /* 0x000fc60000000000 */
[----:B------:R-:W-:-:S13]  /*0370*/  FSETP.LEU.AND P0, PT, R8, R11, P0 ;  /* 0x0000000b0800720b */ /* 0x000fda000070b000 */
[----:B------:R-:W-:-:S05]  /*0380*/  @!P0 IMAD.MOV R6, RZ, RZ, R4 ;  /* 0x000000ffff068224 */ /* 0x000fca00078e0204 */
[----:B------:R-:W-:-:S07]  /*0390*/  MOV R4, R6 ;  /* 0x0000000600047202 */ /* 0x000fce0000000f00 */
.L_x_2:
[----:B------:R-:W-:Y:S05]  /*03a0*/  BSYNC.RECONVERGENT B0 ;  /* 0x0000000000007941 */ /* 0x000fea0003800200 */
.L_x_1:
[----:B------:R-:W0:Y:S01]  /*03b0*/  LDCU UR6, c[0x0][0x3a8] ;  /* 0x00007500ff0677ac */ /* 0x000e220008000800 */
[----:B------:R-:W-:-:S05]  /*03c0*/  VIADD R5, R5, 0x1 ;  /* 0x0000000105057836 */ /* 0x000fca0000000000 */
[----:B0-----:R-:W-:-:S13]  /*03d0*/  ISETP.NE.AND P0, PT, R5, UR6, PT ;  /* 0x0000000605007c0c */ /* 0x001fda000bf05270 */
[----:B------:R-:W-:Y:S05]  /*03e0*/  @P0 BRA `(.L_x_6) ;  /* 0xfffffffc005c0947 */ /* 0x000fea000383ffff */
.L_x_0:
[----:B------:R-:W-:-:S13]  /*03f0*/  ISETP.GE.AND P0, PT, R4, 0x1, PT ;  /* 0x000000010400780c */ /* 0x000fda0003f06270 */
[----:B------:R-:W-:Y:S05]  /*0400*/  @!P0 EXIT ;  /* 0x000000000000894d */ /* 0x000fea0003800000 */
[----:B------:R-:W0:Y:S01]  /*0410*/  LDC.64 R2, c[0x0][0x3a0] ;  /* 0x0000e800ff027b82 */ /* 0x000e220000000a00 */
[----:B------:R-:W-:Y:S01]  /*0420*/  IADD3 R5, PT, PT, -R4, RZ, RZ ;  /* 0x000000ff04057210 */ /* 0x000fe20007ffe1ff */
[----:B0-----:R-:W-:-:S05]  /*0430*/  IMAD.WIDE R2, R0, 0x4, R2 ;  /* 0x0000000400027825 */ /* 0x001fca00078e0202 */
[----:B------:R-:W-:Y:S01]  /*0440*/  REDG.E.ADD.STRONG.GPU desc[UR4][R2.64], R5 ;  /* 0x000000050200798e */ /* 0x000fe2000c12e104 */
[----:B------:R-:W-:Y:S05]  /*0450*/  EXIT ;  /* 0x000000000000794d */ /* 0x000fea0003800000 */
.L_x_7:
[----:B------:R-:W-:-:S00]  /*0460*/  BRA `(.L_x_7) ;  /* 0xfffffffc00fc7947 */ /* 0x000fc0000383ffff */
[----:B------:R-:W-:-:S00]  /*0470*/  NOP ;  /* 0x0000000000007918 */ /* 0x000fc00000000000 */
        /* <DEDUP_REMOVED lines=8> */
.L_x_32:


//--------------------- .text._Z12front_assignPKiPiS1_ii --------------------------
	.section	.text._Z12front_assignPKiPiS1_ii,"ax",@progbits
	.align	128
        .global         _Z12front_assignPKiPiS1_ii
        .type           _Z12front_assignPKiPiS1_ii,@function
        .size           _Z12front_assignPKiPiS1_ii,(.L_x_33 - _Z12front_assignPKiPiS1_ii)
        .other          _Z12front_assignPKiPiS1_ii,@"STO_CUDA_ENTRY STV_DEFAULT"
_Z12front_assignPKiPiS1_ii:
.text._Z12front_assignPKiPiS1_ii:
        /* <DEDUP_REMOVED lines=10> */
[----:B0-----:R-:W-:-:S05]  /*00a0*/  IMAD.WIDE R2, R7, 0x4, R2 ;  /* 0x0000000407027825 */ /* 0x001fca00078e0202 */
[----:B-1----:R-:W2:Y:S02]  /*00b0*/  LDG.E R0, desc[UR4][R2.64] ;  /* 0x0000000402007981 */ /* 0x002ea4000c1e1900 */
[----:B--2---:R-:W-:-:S13]  /*00c0*/  ISETP.NE.AND P0, PT, R0, -0x1, PT ;  /* 0xffffffff0000780c */ /* 0x004fda0003f05270 */
[----:B------:R-:W-:Y:S05]  /*00d0*/  @P0 EXIT ;  /* 0x000000000000094d */ /* 0x000fea0003800000 */
[----:B------:R-:W0:Y:S02]  /*00e0*/  LDC.64 R4, c[0x0][0x380] ;  /* 0x0000e000ff047b82 */ /* 0x000e240000000a00 */
[----:B0-----:R-:W-:-:S06]  /*00f0*/  IMAD.WIDE R4, R7, 0x4, R4 ;  /* 0x0000000407047825 */ /* 0x001fcc00078e0204 */
[----:B------:R-:W2:Y:S02]  /*0100*/  LDG.E.CONSTANT R4, desc[UR4][R4.64] ;  /* 0x0000000404047981 */ /* 0x000ea4000c1e9900 */
[----:B--2---:R-:W-:-:S13]  /*0110*/  ISETP.NE.AND P0, PT, R4, RZ, PT ;  /* 0x000000ff0400720c */ /* 0x004fda0003f05270 */
[----:B------:R-:W-:Y:S05]  /*0120*/  @P0 EXIT ;  /* 0x000000000000094d */ /* 0x000fea0003800000 */
[----:B------:R-:W0:Y:S01]  /*0130*/  LDC.64 R4, c[0x0][0x390] ;  /* 0x0000e400ff047b82 */ /* 0x000e220000000a00 */
[----:B------:R-:W-:-:S07]  /*0140*/  HFMA2 R11, -RZ, RZ, 0, 5.9604644775390625e-08 ;  /* 0x00000001ff0b7431 */ /* 0x000fce00000001ff */
[----:B------:R-:W1:Y:S01]  /*0150*/  LDC R9, c[0x0][0x39c] ;  /* 0x0000e700ff097b82 */ /* 0x000e620000000800 */
[----:B0-----:R-:W-:Y:S01]  /*0160*/  IMAD.WIDE R4, R7, 0x4, R4 ;  /* 0x0000000407047825 */ /* 0x001fe200078e0204 */
[----:B-1----:R-:W-:Y:S04]  /*0170*/  STG.E desc[UR4][R2.64], R9 ;  /* 0x0000000902007986 */ /* 0x002fe8000c101904 */
[----:B------:R-:W-:Y:S01]  /*0180*/  STG.E desc[UR4][R4.64], R11 ;  /* 0x0000000b04007986 */ /* 0x000fe2000c101904 */
[----:B------:R-:W-:Y:S05]  /*0190*/  EXIT ;  /* 0x000000000000794d */ /* 0x000fea0003800000 */
.L_x_8:
        /* <DEDUP_REMOVED lines=14> */
.L_x_33:


//--------------------- .text._Z28tiled_dominance_check_sharedPKfS0_Piii --------------------------
	.section	.text._Z28tiled_dominance_check_sharedPKfS0_Piii,"ax",@progbits
	.align	128
        .global         _Z28tiled_dominance_check_sharedPKfS0_Piii
        .type           _Z28tiled_dominance_check_sharedPKfS0_Piii,@function
        .size           _Z28tiled_dominance_check_sharedPKfS0_Piii,(.L_x_34 - _Z28tiled_dominance_check_sharedPKfS0_Piii)
        .other          _Z28tiled_dominance_check_sharedPKfS0_Piii,@"STO_CUDA_ENTRY STV_DEFAULT"
_Z28tiled_dominance_check_sharedPKfS0_Piii:
.text._Z28tiled_dominance_check_sharedPKfS0_Piii:
[----:B------:R-:W-:Y:S01]  /*0000*/  LDC R1, c[0x0][0x37c] ;  /* 0x0000df00ff017b82 */ /* 0x000fe20000000800 */
[----:B------:R-:W0:Y:S07]  /*0010*/  S2R R0, SR_TID.X ;  /* 0x0000000000007919 */ /* 0x000e2e0000002100 */
[----:B------:R-:W0:Y:S01]  /*0020*/  S2UR UR4, SR_CTAID.X ;  /* 0x00000000000479c3 */ /* 0x000e220000002500 */
[----:B------:R-:W1:Y:S01]  /*0030*/  LDCU.64 UR6, c[0x0][0x358] ;  /* 0x00006b00ff0677ac */ /* 0x000e620008000a00 */
[----:B------:R-:W-:Y:S01]  /*0040*/  BSSY.RECONVERGENT B0, `(.L_x_9) ;  /* 0x000005b000007945 */ /* 0x000fe20003800200 */
[----:B------:R-:W2:Y:S05]  /*0050*/  S2R R14, SR_TID.Y ;  /* 0x00000000000e7919 */ /* 0x000eaa0000002200 */
[----:B------:R-:W0:Y:S08]  /*0060*/  LDC R17, c[0x0][0x360] ;  /* 0x0000d800ff117b82 */ /* 0x000e300000000800 */
[----:B------:R-:W2:Y:S08]  /*0070*/  LDC.64 R2, c[0x0][0x398] ;  /* 0x0000e600ff027b82 */ /* 0x000eb00000000a00 */
[----:B------:R-:W3:Y:S01]  /*0080*/  S2UR UR5, SR_CTAID.Y ;  /* 0x00000000000579c3 */ /* 0x000ee20000002600 */
[C---:B0-----:R-:W-:Y:S01]  /*0090*/  IMAD R15, R17.reuse, UR4, R0 ;  /* 0x00000004110f7c24 */ /* 0x041fe2000f8e0200 */
[-C--:B--2---:R-:W-:Y:S01]  /*00a0*/  ISETP.GE.AND P0, PT, R14, R3.reuse, PT ;  /* 0x000000030e00720c */ /* 0x084fe20003f06270 */
[----:B------:R-:W-:-:S03]  /*00b0*/  IMAD R18, R17, R3, RZ ;  /* 0x0000000311127224 */ /* 0x000fc600078e02ff */
[----:B------:R-:W-:Y:S01]  /*00c0*/  ISETP.GE.OR P0, PT, R15, R2, P0 ;  /* 0x000000020f00720c */ /* 0x000fe20000706670 */
[----:B---3--:R-:W-:-:S12]  /*00d0*/  IMAD R16, R17, UR5, R14 ;  /* 0x0000000511107c24 */ /* 0x008fd8000f8e020e */
[----:B-1----:R-:W-:Y:S05]  /*00e0*/  @P0 BRA `(.L_x_10) ;  /* 0x0000000400400947 */ /* 0x002fea0003800000 */
[----:B------:R-:W0:Y:S01]  /*00f0*/  I2F.U32.RP R9, R17 ;  /* 0x0000001100097306 */ /* 0x000e220000209000 */
[C-C-:B------:R-:W-:Y:S01]  /*0100*/  IMAD.IADD R6, R17.reuse, 0x1, R14.reuse ;  /* 0x0000000111067824 */ /* 0x140fe200078e020e */
[----:B------:R-:W-:Y:S01]  /*0110*/  ISETP.NE.U32.AND P2, PT, R17, RZ, PT ;  /* 0x000000ff1100720c */ /* 0x000fe20003f45070 */
[----:B------:R-:W-:Y:S01]  /*0120*/  BSSY.RECONVERGENT B1, `(.L_x_11) ;  /* 0x000002e000017945 */ /* 0x000fe20003800200 */
[----:B------:R-:W-:Y:S02]  /*0130*/  IMAD.MOV.U32 R20, RZ, RZ, R14 ;  /* 0x000000ffff147224 */ /* 0x000fe400078e000e */
[CC--:B------:R-:W-:Y:S02]  /*0140*/  ISETP.GE.U32.AND P0, PT, R6.reuse, R3.reuse, PT ;  /* 0x000000030600720c */ /* 0x0c0fe40003f06070 */
[----:B------:R-:W-:Y:S01]  /*0150*/  VIMNMX.U32 R7, PT, PT, R6, R3, !PT ;  /* 0x0000000306077248 */ /* 0x000fe20007fe0000 */
[----:B0-----:R-:W0:Y:S02]  /*0160*/  MUFU.RCP R9, R9 ;  /* 0x0000000900097308 */ /* 0x001e240000001000 */
[----:B0-----:R-:W-:-:S06]  /*0170*/  VIADD R4, R9, 0xffffffe ;  /* 0x0ffffffe09047836 */ /* 0x001fcc0000000000 */
[----:B------:R0:W1:Y:S02]  /*0180*/  F2I.FTZ.U32.TRUNC.NTZ R5, R4 ;  /* 0x0000000400057305 */ /* 0x000064000021f000 */
[----:B0-----:R-:W-:Y:S02]  /*0190*/  HFMA2 R4, -RZ, RZ, 0, 0 ;  /* 0x00000000ff047431 */ /* 0x001fe400000001ff */
[----:B-1----:R-:W-:-:S04]  /*01a0*/  IMAD.MOV R8, RZ, RZ, -R5 ;  /* 0x000000ffff087224 */ /* 0x002fc800078e0a05 */
[----:B------:R-:W-:Y:S01]  /*01b0*/  IMAD R11, R8, R17, RZ ;  /* 0x00000011080b7224 */ /* 0x000fe200078e02ff */
[----:B------:R-:W-:-:S03]  /*01c0*/  SEL R8, RZ, 0x1, P0 ;  /* 0x00000001ff087807 */ /* 0x000fc60000000000 */
[----:B------:R-:W-:Y:S01]  /*01d0*/  IMAD.HI.U32 R5, R5, R11, R4 ;  /* 0x0000000b05057227 */ /* 0x000fe200078e0004 */
[----:B------:R-:W-:-:S05]  /*01e0*/  IADD3 R6, PT, PT, R7, -R6, -R8 ;  /* 0x8000000607067210 */ /* 0x000fca0007ffe808 */
[----:B------:R-:W-:-:S04]  /*01f0*/  IMAD.HI.U32 R5, R5, R6, RZ ;  /* 0x0000000605057227 */ /* 0x000fc800078e00ff */
[----:B------:R-:W-:-:S04]  /*0200*/  IMAD.MOV R4, RZ, RZ, -R5 ;  /* 0x000000ffff047224 */ /* 0x000fc800078e0a05 */
[----:B------:R-:W-:-:S05]  /*0210*/  IMAD R6, R17, R4, R6 ;  /* 0x0000000411067224 */ /* 0x000fca00078e0206 */
[----:B------:R-:W-:-:S13]  /*0220*/  ISETP.GE.U32.AND P0, PT, R6, R17, PT ;  /* 0x000000110600720c */ /* 0x000fda0003f06070 */
[----:B------:R-:W-:Y:S02]  /*0230*/  @P0 IMAD.IADD R6, R6, 0x1, -R17 ;  /* 0x0000000106060824 */ /* 0x000fe400078e0a11 */
[----:B------:R-:W-:-:S03]  /*0240*/  @P0 VIADD R5, R5, 0x1 ;  /* 0x0000000105050836 */ /* 0x000fc60000000000 */
[----:B------:R-:W-:-:S13]  /*0250*/  ISETP.GE.U32.AND P1, PT, R6, R17, PT ;  /* 0x000000110600720c */ /* 0x000fda0003f26070 */
[----:B------:R-:W-:Y:S02]  /*0260*/  @P1 IADD3 R5, PT, PT, R5, 0x1, RZ ;  /* 0x0000000105051810 */ /* 0x000fe40007ffe0ff */
[----:B------:R-:W-:-:S05]  /*0270*/  @!P2 LOP3.LUT R5, RZ, R17, RZ, 0x33, !PT ;  /* 0x00000011ff05a212 */ /* 0x000fca00078e33ff */
[----:B------:R-:W-:-:S05]  /*0280*/  IMAD.IADD R8, R8, 0x1, R5 ;  /* 0x0000000108087824 */ /* 0x000fca00078e0205 */
[C---:B------:R-:W-:Y:S02]  /*0290*/  LOP3.LUT R4, R8.reuse, 0x3, RZ, 0xc0, !PT ;  /* 0x0000000308047812 */ /* 0x040fe400078ec0ff */
[----:B------:R-:W-:Y:S02]  /*02a0*/  ISETP.GE.U32.AND P1, PT, R8, 0x3, PT ;  /* 0x000000030800780c */ /* 0x000fe40003f26070 */
[----:B------:R-:W-:-:S13]  /*02b0*/  ISETP.NE.AND P0, PT, R4, 0x3, PT ;  /* 0x000000030400780c */ /* 0x000fda0003f05270 */
[----:B------:R-:W-:Y:S05]  /*02c0*/  @!P0 BRA `(.L_x_12) ;  /* 0x00000000004c8947 */ /* 0x000fea0003800000 */
[----:B------:R-:W0:Y:S01]  /*02d0*/  S2UR UR5, SR_CgaCtaId ;  /* 0x00000000000579c3 */ /* 0x000e220000008800 */
[----:B------:R-:W-:Y:S01]  /*02e0*/  VIADD R8, R8, 0x1 ;  /* 0x0000000108087836 */ /* 0x000fe20000000000 */
[----:B------:R-:W-:Y:S01]  /*02f0*/  UMOV UR4, 0x400 ;  /* 0x0000040000047882 */ /* 0x000fe20000000000 */
[-CC-:B------:R-:W-:Y:S02]  /*0300*/  IMAD R6, R0, R3.reuse, R14.reuse ;  /* 0x0000000300067224 */ /* 0x180fe400078e020e */
[--C-:B------:R-:W-:Y:S01]  /*0310*/  IMAD R9, R15, R3, R14.reuse ;  /* 0x000000030f097224 */ /* 0x100fe200078e020e */
[----:B------:R-:W-:Y:S02]  /*0320*/  LOP3.LUT R8, R8, 0x3, RZ, 0xc0, !PT ;  /* 0x0000000308087812 */ /* 0x000fe400078ec0ff */
[----:B------:R-:W1:Y:S02]  /*0330*/  LDC.64 R4, c[0x0][0x380] ;  /* 0x0000e000ff047b82 */ /* 0x000e640000000a00 */
[C---:B------:R-:W-:Y:S01]  /*0340*/  IADD3 R10, PT, PT, -R8.reuse, RZ, RZ ;  /* 0x000000ff080a7210 */ /* 0x040fe20007ffe1ff */
[----:B------:R-:W-:Y:S01]  /*0350*/  IMAD R20, R8, R17, R14 ;  /* 0x0000001108147224 */ /* 0x000fe200078e020e */
[----:B0-----:R-:W-:-:S06]  /*0360*/  ULEA UR4, UR5, UR4, 0x18 ;  /* 0x0000000405047291 */ /* 0x001fcc000f8ec0ff */
[----:B------:R-:W-:-:S07]  /*0370*/  LEA R8, R6, UR4, 0x2 ;  /* 0x0000000406087c11 */ /* 0x000fce000f8e10ff */
.L_x_13:
[----:B-1----:R-:W-:-:S06]  /*0380*/  IMAD.WIDE R6, R9, 0x4, R4 ;  /* 0x0000000409067825 */ /* 0x002fcc00078e0204 */
[----:B------:R-:W2:Y:S01]  /*0390*/  LDG.E.CONSTANT R7, desc[UR6][R6.64] ;  /* 0x0000000606077981 */ /* 0x000ea2000c1e9900 */
[----:B------:R-:W-:Y:S02]  /*03a0*/  VIADD R10, R10, 0x1 ;  /* 0x000000010a0a7836 */ /* 0x000fe40000000000 */
[----:B------:R-:W-:-:S03]  /*03b0*/  IMAD.IADD R9, R17, 0x1, R9 ;  /* 0x0000000111097824 */ /* 0x000fc600078e0209 */
[----:B------:R-:W-:Y:S01]  /*03c0*/  ISETP.NE.AND P0, PT, R10, RZ, PT ;  /* 0x000000ff0a00720c */ /* 0x000fe20003f05270 */
[----:B--2---:R0:W-:Y:S02]  /*03d0*/  STS [R8], R7 ;  /* 0x0000000708007388 */ /* 0x0041e40000000800 */
[----:B0-----:R-:W-:-:S10]  /*03e0*/  IMAD R8, R17, 0x4, R8 ;  /* 0x0000000411087824 */ /* 0x001fd400078e0208 */
[----:B------:R-:W-:Y:S05]  /*03f0*/  @P0 BRA `(.L_x_13) ;  /* 0xfffffffc00e00947 */ /* 0x000fea000383ffff */
.L_x_12:
[----:B------:R-:W-:Y:S05]  /*0400*/  BSYNC.RECONVERGENT B1 ;  /* 0x0000000000017941 */ /* 0x000fea0003800200 */
.L_x_11:
[----:B------:R-:W-:Y:S05]  /*0410*/  @!P1 BRA `(.L_x_10) ;  /* 0x0000000000749947 */ /* 0x000fea0003800000 */
[----:B------:R-:W0:Y:S01]  /*0420*/  S2R R6, SR_CgaCtaId ;  /* 0x0000000000067919 */ /* 0x000e220000008800 */
[----:B------:R-:W1:Y:S01]  /*0430*/  LDC.64 R4, c[0x0][0x380] ;  /* 0x0000e000ff047b82 */ /* 0x000e620000000a00 */
[----:B------:R-:W-:Y:S02]  /*0440*/  MOV R19, 0x400 ;  /* 0x0000040000137802 */ /* 0x000fe40000000f00 */
[----:B------:R-:W-:Y:S02]  /*0450*/  SHF.L.U32 R21, R17, 0x2, RZ ;  /* 0x0000000211157819 */ /* 0x000fe400000006ff */
[----:B0-----:R-:W-:-:S07]  /*0460*/  LEA R19, R6, R19, 0x18 ;  /* 0x0000001306137211 */ /* 0x001fce00078ec0ff */
.L_x_14:
[----:B------:R-:W-:-:S04]  /*0470*/  IMAD R7, R15, R3, R20 ;  /* 0x000000030f077224 */ /* 0x000fc800078e0214 */
[----:B01----:R-:W-:-:S03]  /*0480*/  IMAD.WIDE R6, R7, 0x4, R4 ;  /* 0x0000000407067825 */ /* 0x003fc600078e0204 */
[----:B------:R-:W-:-:S03]  /*0490*/  IADD3 R8, P0, PT, R21, R6, RZ ;  /* 0x0000000615087210 */ /* 0x000fc60007f1e0ff */
[----:B------:R-:W2:Y:S02]  /*04a0*/  LDG.E.CONSTANT R6, desc[UR6][R6.64] ;  /* 0x0000000606067981 */ /* 0x000ea4000c1e9900 */
[----:B------:R-:W-:Y:S01]  /*04b0*/  IMAD.X R9, RZ, RZ, R7, P0 ;  /* 0x000000ffff097224 */ /* 0x000fe200000e0607 */
[----:B------:R-:W-:-:S04]  /*04c0*/  IADD3 R10, P0, PT, R21, R8, RZ ;  /* 0x00000008150a7210 */ /* 0x000fc80007f1e0ff */
[----:B------:R-:W3:Y:S01]  /*04d0*/  LDG.E.CONSTANT R8, desc[UR6][R8.64] ;  /* 0x0000000608087981 */ /* 0x000ee2000c1e9900 */
[----:B------:R-:W-:Y:S01]  /*04e0*/  IMAD.X R11, RZ, RZ, R9, P0 ;  /* 0x000000ffff0b7224 */ /* 0x000fe200000e0609 */
[----:B------:R-:W-:-:S04]  /*04f0*/  IADD3 R12, P0, PT, R21, R10, RZ ;  /* 0x0000000a150c7210 */ /* 0x000fc80007f1e0ff */
[----:B------:R-:W-:Y:S01]  /*0500*/  IADD3.X R13, PT, PT, RZ, R11, RZ, P0, !PT ;  /* 0x0000000bff0d7210 */ /* 0x000fe200007fe4ff */
[----:B------:R-:W4:Y:S04]  /*0510*/  LDG.E.CONSTANT R10, desc[UR6][R10.64] ;  /* 0x000000060a0a7981 */ /* 0x000f28000c1e9900 */
[----:B------:R-:W5:Y:S01]  /*0520*/  LDG.E.CONSTANT R12, desc[UR6][R12.64] ;  /* 0x000000060c0c7981 */ /* 0x000f62000c1e9900 */
[----:B------:R-:W-:-:S04]  /*0530*/  IMAD R22, R0, R3, R20 ;  /* 0x0000000300167224 */ /* 0x000fc800078e0214 */
[----:B------:R-:W-:-:S04]  /*0540*/  IMAD R22, R22, 0x4, R19 ;  /* 0x0000000416167824 */ /* 0x000fc800078e0213 */
[----:B------:R-:W-:-:S05]  /*0550*/  IMAD.IADD R23, R21, 0x1, R22 ;  /* 0x0000000115177824 */ /* 0x000fca00078e0216 */
[----:B------:R-:W-:-:S05]  /*0560*/  IADD3 R24, PT, PT, R21, R23, RZ ;  /* 0x0000001715187210 */ /* 0x000fca0007ffe0ff */
[C---:B------:R-:W-:Y:S02]  /*0570*/  IMAD.IADD R25, R21.reuse, 0x1, R24 ;  /* 0x0000000115197824 */ /* 0x040fe400078e0218 */
[----:B------:R-:W-:-:S05]  /*0580*/  IMAD.IADD R20, R21, 0x1, R20 ;  /* 0x0000000115147824 */ /* 0x000fca00078e0214 */
[----:B------:R-:W-:Y:S01]  /*0590*/  ISETP.GE.AND P0, PT, R20, R3, PT ;  /* 0x000000031400720c */ /* 0x000fe20003f06270 */
[----:B--2---:R0:W-:Y:S04]  /*05a0*/  STS [R22], R6 ;  /* 0x0000000616007388 */ /* 0x0041e80000000800 */
[----:B---3--:R0:W-:Y:S04]  /*05b0*/  STS [R23], R8 ;  /* 0x0000000817007388 */ /* 0x0081e80000000800 */
[----:B----4-:R0:W-:Y:S04]  /*05c0*/  STS [R24], R10 ;  /* 0x0000000a18007388 */ /* 0x0101e80000000800 */
[----:B-----5:R0:W-:Y:S01]  /*05d0*/  STS [R25], R12 ;  /* 0x0000000c19007388 */ /* 0x0201e20000000800 */
[----:B------:R-:W-:Y:S05]  /*05e0*/  @!P0 BRA `(.L_x_14) ;  /* 0xfffffffc00a08947 */ /* 0x000fea000383ffff */
.L_x_10:
[----:B------:R-:W-:Y:S05]  /*05f0*/  BSYNC.RECONVERGENT B0 ;  /* 0x0000000000007941 */ /* 0x000fea0003800200 */
.L_x_9:
[----:B------:R-:W1:Y:S01]  /*0600*/  S2UR UR5, SR_CgaCtaId ;  /* 0x00000000000579c3 */ /* 0x000e620000008800 */
[----:B------:R-:W-:Y:S01]  /*0610*/  ISETP.GE.AND P0, PT, R0, R3, PT ;  /* 0x000000030000720c */ /* 0x000fe20003f06270 */
[----:B------:R-:W-:Y:S01]  /*0620*/  UMOV UR4, 0x400 ;  /* 0x0000040000047882 */ /* 0x000fe20000000000 */
[----:B------:R-:W-:Y:S01]  /*0630*/  SHF.L.U32 R18, R18, 0x2, RZ ;  /* 0x0000000212127819 */ /* 0x000fe200000006ff */
[----:B------:R-:W-:Y:S01]  /*0640*/  BSSY.RECONVERGENT B0, `(.L_x_15) ;  /* 0x0000050000007945 */ /* 0x000fe20003800200 */
[----:B------:R-:W-:Y:S01]  /*0650*/  ISETP.GE.OR P0, PT, R16, R2, P0 ;  /* 0x000000021000720c */ /* 0x000fe20000706670 */
[----:B-1----:R-:W-:-:S06]  /*0660*/  ULEA UR4, UR5, UR4, 0x18 ;  /* 0x0000000405047291 */ /* 0x002fcc000f8ec0ff */
[----:B------:R-:W-:-:S06]  /*0670*/  VIADD R4, R18, UR4 ;  /* 0x0000000412047c36 */ /* 0x000fcc0008000000 */
[----:B------:R-:W-:Y:S05]  /*0680*/  @P0 BRA `(.L_x_16) ;  /* 0x00000004002c0947 */ /* 0x000fea0003800000 */
[----:B0-----:R-:W0:Y:S01]  /*0690*/  I2F.U32.RP R10, R17 ;  /* 0x00000011000a7306 */ /* 0x001e220000209000 */
[C---:B------:R-:W-:Y:S01]  /*06a0*/  IMAD.IADD R8, R17.reuse, 0x1, R0 ;  /* 0x0000000111087824 */ /* 0x040fe200078e0200 */
[----:B------:R-:W-:Y:S01]  /*06b0*/  ISETP.NE.U32.AND P2, PT, R17, RZ, PT ;  /* 0x000000ff1100720c */ /* 0x000fe20003f45070 */
[----:B------:R-:W-:Y:S03]  /*06c0*/  BSSY.RECONVERGENT B1, `(.L_x_17) ;  /* 0x000002c000017945 */ /* 0x000fe60003800200 */
[CC--:B------:R-:W-:Y:S02]  /*06d0*/  ISETP.GE.U32.AND P0, PT, R8.reuse, R3.reuse, PT ;  /* 0x000000030800720c */ /* 0x0c0fe40003f06070 */
[----:B------:R-:W-:Y:S02]  /*06e0*/  VIMNMX.U32 R5, PT, PT, R8, R3, !PT ;  /* 0x0000000308057248 */ /* 0x000fe40007fe0000 */
[----:B------:R-:W-:-:S04]  /*06f0*/  SEL R9, RZ, 0x1, P0 ;  /* 0x00000001ff097807 */ /* 0x000fc80000000000 */
[----:B------:R-:W-:Y:S01]  /*0700*/  IADD3 R8, PT, PT, R5, -R8, -R9 ;  /* 0x8000000805087210 */ /* 0x000fe20007ffe809 */
[----:B0-----:R-:W0:Y:S02]  /*0710*/  MUFU.RCP R10, R10 ;  /* 0x0000000a000a7308 */ /* 0x001e240000001000 */
[----:B0-----:R-:W-:-:S06]  /*0720*/  VIADD R6, R10, 0xffffffe ;  /* 0x0ffffffe0a067836 */ /* 0x001fcc0000000000 */
[----:B------:R0:W1:Y:S02]  /*0730*/  F2I.FTZ.U32.TRUNC.NTZ R7, R6 ;  /* 0x0000000600077305 */ /* 0x000064000021f000 */
[----:B0-----:R-:W-:Y:S01]  /*0740*/  IMAD.MOV.U32 R6, RZ, RZ, RZ ;  /* 0x000000ffff067224 */ /* 0x001fe200078e00ff */
[----:B-1----:R-:W-:-:S05]  /*0750*/  IADD3 R12, PT, PT, RZ, -R7, RZ ;  /* 0x80000007ff0c7210 */ /* 0x002fca0007ffe0ff */
[----:B------:R-:W-:-:S04]  /*0760*/  IMAD R11, R12, R17, RZ ;  /* 0x000000110c0b7224 */ /* 0x000fc800078e02ff */
[----:B------:R-:W-:-:S06]  /*0770*/  IMAD.HI.U32 R11, R7, R11, R6 ;  /* 0x0000000b070b7227 */ /* 0x000fcc00078e0006 */
[----:B------:R-:W-:-:S05]  /*0780*/  IMAD.HI.U32 R6, R11, R8, RZ ;  /* 0x000000080b067227 */ /* 0x000fca00078e00ff */
[----:B------:R-:W-:-:S05]  /*0790*/  IADD3 R5, PT, PT, -R6, RZ, RZ ;  /* 0x000000ff06057210 */ /* 0x000fca0007ffe1ff */
[----:B------:R-:W-:-:S05]  /*07a0*/  IMAD R8, R17, R5, R8 ;  /* 0x0000000511087224 */ /* 0x000fca00078e0208 */
[----:B------:R-:W-:-:S13]  /*07b0*/  ISETP.GE.U32.AND P0, PT, R8, R17, PT ;  /* 0x000000110800720c */ /* 0x000fda0003f06070 */
[----:B------:R-:W-:Y:S02]  /*07c0*/  @P0 IMAD.IADD R8, R8, 0x1, -R17 ;  /* 0x0000000108080824 */ /* 0x000fe400078e0a11 */
[----:B------:R-:W-:-:S03]  /*07d0*/  @P0 VIADD R6, R6, 0x1 ;  /* 0x0000000106060836 */ /* 0x000fc60000000000 */
[----:B------:R-:W-:Y:S01]  /*07e0*/  ISETP.GE.U32.AND P1, PT, R8, R17, PT ;  /* 0x000000110800720c */ /* 0x000fe20003f26070 */
[----:B------:R-:W-:-:S12]  /*07f0*/  IMAD.MOV.U32 R8, RZ, RZ, R0 ;  /* 0x000000ffff087224 */ /* 0x000fd800078e0000 */
[----:B------:R-:W-:Y:S02]  /*0800*/  @P1 IADD3 R6, PT, PT, R6, 0x1, RZ ;  /* 0x0000000106061810 */ /* 0x000fe40007ffe0ff */
[----:B------:R-:W-:-:S05]  /*0810*/  @!P2 LOP3.LUT R6, RZ, R17, RZ, 0x33, !PT ;  /* 0x00000011ff06a212 */ /* 0x000fca00078e33ff */
[----:B------:R-:W-:-:S05]  /*0820*/  IMAD.IADD R9, R9, 0x1, R6 ;  /* 0x0000000109097824 */ /* 0x000fca00078e0206 */
[C---:B------:R-:W-:Y:S02]  /*0830*/  LOP3.LUT R5, R9.reuse, 0x3, RZ, 0xc0, !PT ;  /* 0x0000000309057812 */ /* 0x040fe400078ec0ff */
[----:B------:R-:W-:Y:S02]  /*0840*/  ISETP.GE.U32.AND P1, PT, R9, 0x3, PT ;  /* 0x000000030900780c */ /* 0x000fe40003f26070 */
[----:B------:R-:W-:-:S13]  /*0850*/  ISETP.NE.AND P0, PT, R5, 0x3, PT ;  /* 0x000000030500780c */ /* 0x000fda0003f05270 */
[----:B------:R-:W-:Y:S05]  /*0860*/  @!P0 BRA `(.L_x_18) ;  /* 0x0000000000448947 */ /* 0x000fea0003800000 */
[----:B------:R-:W0:Y:S01]  /*0870*/  LDC.64 R6, c[0x0][0x380] ;  /* 0x0000e000ff067b82 */ /* 0x000e220000000a00 */
[----:B------:R-:W-:Y:S01]  /*0880*/  IADD3 R9, PT, PT, R9, 0x1, RZ ;  /* 0x0000000109097810 */ /* 0x000fe20007ffe0ff */
[-CC-:B------:R-:W-:Y:S02]  /*0890*/  IMAD R5, R14, R3.reuse, R0.reuse ;  /* 0x000000030e057224 */ /* 0x180fe400078e0200 */
[----:B------:R-:W-:Y:S01]  /*08a0*/  IMAD R13, R16, R3, R0 ;  /* 0x00000003100d7224 */ /* 0x000fe200078e0200 */
[----:B------:R-:W-:Y:S01]  /*08b0*/  LOP3.LUT R9, R9, 0x3, RZ, 0xc0, !PT ;  /* 0x0000000309097812 */ /* 0x000fe200078ec0ff */
[----:B------:R-:W-:-:S04]  /*08c0*/  IMAD R5, R5, 0x4, R18 ;  /* 0x0000000405057824 */ /* 0x000fc800078e0212 */
[C---:B------:R-:W-:Y:S01]  /*08d0*/  IMAD R8, R9.reuse, R17, R0 ;  /* 0x0000001109087224 */ /* 0x040fe200078e0200 */
[----:B------:R-:W-:Y:S01]  /*08e0*/  IADD3 R9, PT, PT, -R9, RZ, RZ ;  /* 0x000000ff09097210 */ /* 0x000fe20007ffe1ff */
[----:B------:R-:W-:-:S07]  /*08f0*/  VIADD R12, R5, UR4 ;  /* 0x00000004050c7c36 */ /* 0x000fce0008000000 */
.L_x_19:
[----:B0-----:R-:W-:-:S06]  /*0900*/  IMAD.WIDE R10, R13, 0x4, R6 ;  /* 0x000000040d0a7825 */ /* 0x001fcc00078e0206 */
[----:B------:R-:W2:Y:S01]  /*0910*/  LDG.E.CONSTANT R11, desc[UR6][R10.64] ;  /* 0x000000060a0b7981 */ /* 0x000ea2000c1e9900 */
[----:B------:R-:W-:Y:S02]  /*0920*/  VIADD R9, R9, 0x1 ;  /* 0x0000000109097836 */ /* 0x000fe40000000000 */
[----:B------:R-:W-:-:S03]  /*0930*/  IMAD.IADD R13, R17, 0x1, R13 ;  /* 0x00000001110d7824 */ /* 0x000fc600078e020d */
[----:B------:R-:W-:Y:S01]  /*0940*/  ISETP.NE.AND P0, PT, R9, RZ, PT ;  /* 0x000000ff0900720c */ /* 0x000fe20003f05270 */
[----:B--2---:R0:W-:Y:S02]  /*0950*/  STS [R12], R11 ;  /* 0x0000000b0c007388 */ /* 0x0041e40000000800 */
[----:B0-----:R-:W-:-:S10]  /*0960*/  LEA R12, R17, R12, 0x2 ;  /* 0x0000000c110c7211 */ /* 0x001fd400078e10ff */
[----:B------:R-:W-:Y:S05]  /*0970*/  @P0 BRA `(.L_x_19) ;  /* 0xfffffffc00e00947 */ /* 0x000fea000383ffff */
.L_x_18:
[----:B------:R-:W-:Y:S05]  /*0980*/  BSYNC.RECONVERGENT B1 ;  /* 0x0000000000017941 */ /* 0x000fea0003800200 */
.L_x_17:
[----:B------:R-:W-:Y:S05]  /*0990*/  @!P1 BRA `(.L_x_16) ;  /* 0x0000000000689947 */ /* 0x000fea0003800000 */
[----:B------:R-:W0:Y:S01]  /*09a0*/  LDC.64 R6, c[0x0][0x380] ;  /* 0x0000e000ff067b82 */ /* 0x000e220000000a00 */
[----:B------:R-:W-:-:S07]  /*09b0*/  IMAD.SHL.U32 R25, R17, 0x4, RZ ;  /* 0x0000000411197824 */ /* 0x000fce00078e00ff */
.L_x_20:
[----:B------:R-:W-:-:S04]  /*09c0*/  IMAD R19, R16, R3, R8 ;  /* 0x0000000310137224 */ /* 0x000fc800078e0208 */
[----:B01----:R-:W-:-:S03]  /*09d0*/  IMAD.WIDE R18, R19, 0x4, R6 ;  /* 0x0000000413127825 */ /* 0x003fc600078e0206 */
[----:B------:R-:W-:-:S03]  /*09e0*/  IADD3 R20, P0, PT, R25, R18, RZ ;  /* 0x0000001219147210 */ /* 0x000fc60007f1e0ff */
[----:B------:R-:W2:Y:S02]  /*09f0*/  LDG.E.CONSTANT R18, desc[UR6][R18.64] ;  /* 0x0000000612127981 */ /* 0x000ea4000c1e9900 */
[----:B------:R-:W-:Y:S01]  /*0a00*/  IMAD.X R21, RZ, RZ, R19, P0 ;  /* 0x000000ffff157224 */ /* 0x000fe200000e0613 */
[----:B------:R-:W-:-:S04]  /*0a10*/  IADD3 R12, P0, PT, R25, R20, RZ ;  /* 0x00000014190c7210 */ /* 0x000fc80007f1e0ff */
[----:B------:R-:W-:Y:S01]  /*0a20*/  IADD3.X R13, PT, PT, RZ, R21, RZ, P0, !PT ;  /* 0x00000015ff0d7210 */ /* 0x000fe200007fe4ff */
[----:B------:R-:W3:Y:S01]  /*0a30*/  LDG.E.CONSTANT R20, desc[UR6][R20.64] ;  /* 0x0000000614147981 */ /* 0x000ee2000c1e9900 */
[----:B------:R-:W-:-:S03]  /*0a40*/  IADD3 R10, P0, PT, R25, R12, RZ ;  /* 0x0000000c190a7210 */ /* 0x000fc60007f1e0ff */
[----:B------:R-:W4:Y:S02]  /*0a50*/  LDG.E.CONSTANT R12, desc[UR6][R12.64] ;  /* 0x000000060c0c7981 */ /* 0x000f24000c1e9900 */
[----:B------:R-:W-:-:S05]  /*0a60*/  IMAD.X R11, RZ, RZ, R13, P0 ;  /* 0x000000ffff0b7224 */ /* 0x000fca00000e060d */
[----:B------:R-:W5:Y:S01]  /*0a70*/  LDG.E.CONSTANT R10, desc[UR6][R10.64] ;  /* 0x000000060a0a7981 */ /* 0x000f62000c1e9900 */
[----:B------:R-:W-:-:S04]  /*0a80*/  IMAD R5, R14, R3, R8 ;  /* 0x000000030e057224 */ /* 0x000fc800078e0208 */
[----:B------:R-:W-:-:S05]  /*0a90*/  IMAD R5, R5, 0x4, R4 ;  /* 0x0000000405057824 */ /* 0x000fca00078e0204 */
[----:B------:R-:W-:-:S05]  /*0aa0*/  IADD3 R9, PT, PT, R25, R5, RZ ;  /* 0x0000000519097210 */ /* 0x000fca0007ffe0ff */
[----:B------:R-:W-:-:S04]  /*0ab0*/  IMAD.IADD R17, R25, 0x1, R9 ;  /* 0x0000000119117824 */ /* 0x000fc800078e0209 */
[C---:B------:R-:W-:Y:S01]  /*0ac0*/  IMAD.IADD R23, R25.reuse, 0x1, R17 ;  /* 0x0000000119177824 */ /* 0x040fe200078e0211 */
[----:B------:R-:W-:-:S04]  /*0ad0*/  IADD3 R8, PT, PT, R25, R8, RZ ;  /* 0x0000000819087210 */ /* 0x000fc80007ffe0ff */
[----:B------:R-:W-:Y:S01]  /*0ae0*/  ISETP.GE.AND P0, PT, R8, R3, PT ;  /* 0x000000030800720c */ /* 0x000fe20003f06270 */
[----:B--2---:R1:W-:Y:S04]  /*0af0*/  STS [R5], R18 ;  /* 0x0000001205007388 */ /* 0x0043e80000000800 */
[----:B---3--:R1:W-:Y:S04]  /*0b00*/  STS [R9], R20 ;  /* 0x0000001409007388 */ /* 0x0083e80000000800 */
[----:B----4-:R1:W-:Y:S04]  /*0b10*/  STS [R17], R12 ;  /* 0x0000000c11007388 */ /* 0x0103e80000000800 */
[----:B-----5:R1:W-:Y:S01]  /*0b20*/  STS [R23], R10 ;  /* 0x0000000a17007388 */ /* 0x0203e20000000800 */
[----:B------:R-:W-:Y:S05]  /*0b30*/  @!P0 BRA `(.L_x_20) ;  /* 0xfffffffc00a08947 */ /* 0x000fea000383ffff */
.L_x_16:
[----:B------:R-:W-:Y:S05]  /*0b40*/  BSYNC.RECONVERGENT B0 ;  /* 0x0000000000007941 */ /* 0x000fea0003800200 */
.L_x_15:
[----:B------:R-:W-:Y:S01]  /*0b50*/  BAR.SYNC.DEFER_BLOCKING 0x0 ;  /* 0x0000000000007b1d */ /* 0x000fe20000010000 */
[CC--:B------:R-:W-:Y:S02]  /*0b60*/  ISETP.NE.AND P0, PT, R15.reuse, R16.reuse, PT ;  /* 0x000000100f00720c */ /* 0x0c0fe40003f05270 */
[----:B-1----:R-:W-:-:S04]  /*0b70*/  VIMNMX R5, PT, PT, R15, R16, !PT ;  /* 0x000000100f057248 */ /* 0x002fc80007fe0100 */
[----:B------:R-:W-:-:S13]  /*0b80*/  ISETP.GE.OR P0, PT, R5, R2, !P0 ;  /* 0x000000020500720c */ /* 0x000fda0004706670 */
[----:B------:R-:W-:Y:S05]  /*0b90*/  @P0 EXIT ;  /* 0x000000000000094d */ /* 0x000fea0003800000 */
[----:B0-----:R-:W0:Y:S02]  /*0ba0*/  LDC.64 R8, c[0x0][0x388] ;  /* 0x0000e200ff087b82 */ /* 0x001e240000000a00 */
[----:B0-----:R-:W-:-:S04]  /*0bb0*/  IMAD.WIDE.U32 R6, R15, 0x4, R8 ;  /* 0x000000040f067825 */ /* 0x001fc800078e0008 */
[----:B------:R-:W-:Y:S02]  /*0bc0*/  IMAD.WIDE.U32 R8, R16, 0x4, R8 ;  /* 0x0000000410087825 */ /* 0x000fe400078e0008 */
[----:B------:R-:W2:Y:S04]  /*0bd0*/  LDG.E.CONSTANT R6, desc[UR6][R6.64] ;  /* 0x0000000606067981 */ /* 0x000ea8000c1e9900 */
[----:B------:R-:W2:Y:S02]  /*0be0*/  LDG.E.CONSTANT R9, desc[UR6][R8.64] ;  /* 0x0000000608097981 */ /* 0x000ea4000c1e9900 */
[----:B--2---:R-:W-:-:S13]  /*0bf0*/  FSETP.GT.AND P0, PT, R6, R9, PT ;  /* 0x000000090600720b */ /* 0x004fda0003f04000 */
[----:B------:R-:W-:Y:S05]  /*0c00*/  @P0 EXIT ;  /* 0x000000000000094d */ /* 0x000fea0003800000 */
[----:B------:R-:W-:-:S13]  /*0c10*/  ISETP.GE.AND P0, PT, R3, 0x1, PT ;  /* 0x000000010300780c */ /* 0x000fda0003f06270 */
[----:B------:R-:W-:Y:S05]  /*0c20*/  @!P0 EXIT ;  /* 0x000000000000894d */ /* 0x000fea0003800000 */
[----:B------:R-:W-:Y:S01]  /*0c30*/  BSSY.RECONVERGENT B0, `(.L_x_21) ;  /* 0x0000011000007945 */ /* 0x000fe20003800200 */
[----:B------:R-:W-:Y:S01]  /*0c40*/  PRMT R2, RZ, 0x7610, R2 ;  /* 0x00007610ff027816 */ /* 0x000fe20000000002 */
[----:B------:R-:W-:Y:S01]  /*0c50*/  IMAD.MOV.U32 R3, RZ, RZ, RZ ;  /* 0x000000ffff037224 */ /* 0x000fe200078e00ff */
[----:B------:R-:W0:Y:S06]  /*0c60*/  LDCU UR5, c[0x0][0x39c] ;  /* 0x00007380ff0577ac */ /* 0x000e2c0008000800 */
.L_x_23:
[--C-:B0-----:R-:W-:Y:S02]  /*0c70*/  IMAD R5, R0, UR5, R3.reuse ;  /* 0x0000000500057c24 */ /* 0x101fe4000f8e0203 */
[----:B------:R-:W-:-:S03]  /*0c80*/  IMAD R7, R14, UR5, R3 ;  /* 0x000000050e077c24 */ /* 0x000fc6000f8e0203 */
[----:B------:R-:W-:Y:S01]  /*0c90*/  LEA R5, R5, UR4, 0x2 ;  /* 0x0000000405057c11 */ /* 0x000fe2000f8e10ff */
[----:B------:R-:W-:-:S05]  /*0ca0*/  IMAD R7, R7, 0x4, R4 ;  /* 0x0000000407077824 */ /* 0x000fca00078e0204 */
[----:B------:R-:W-:Y:S04]  /*0cb0*/  LDS R5, [R5] ;  /* 0x0000000005057984 */ /* 0x000fe80000000800 */
[----:B------:R-:W0:Y:S02]  /*0cc0*/  LDS R6, [R7] ;  /* 0x0000000007067984 */ /* 0x000e240000000800 */
[----:B0-----:R-:W-:-:S13]  /*0cd0*/  FSETP.GT.AND P0, PT, R5, R6, PT ;  /* 0x000000060500720b */ /* 0x001fda0003f04000 */
[----:B------:R-:W-:Y:S05]  /*0ce0*/  @P0 BRA `(.L_x_22) ;  /* 0x0000000000140947 */ /* 0x000fea0003800000 */
[----:B------:R-:W-:Y:S02]  /*0cf0*/  IADD3 R3, PT, PT, R3, 0x1, RZ ;  /* 0x0000000103037810 */ /* 0x000fe40007ffe0ff */
[----:B------:R-:W-:Y:S02]  /*0d00*/  FSETP.GEU.AND P0, PT, R5, R6, PT ;  /* 0x000000060500720b */ /* 0x000fe40003f0e000 */
[----:B------:R-:W-:Y:S02]  /*0d10*/  ISETP.NE.AND P1, PT, R3, UR5, PT ;  /* 0x0000000503007c0c */ /* 0x000fe4000bf25270 */
[----:B------:R-:W-:-:S11]  /*0d20*/  SEL R2, R2, 0x1, P0 ;  /* 0x0000000102027807 */ /* 0x000fd60000000000 */
[----:B------:R-:W-:Y:S05]  /*0d30*/  @P1 BRA `(.L_x_23) ;  /* 0xfffffffc00cc1947 */ /* 0x000fea000383ffff */
.L_x_22:
[----:B------:R-:W-:Y:S05]  /*0d40*/  BSYNC.RECONVERGENT B0 ;  /* 0x0000000000007941 */ /* 0x000fea0003800200 */
.L_x_21:
[----:B------:R-:W-:-:S04]  /*0d50*/  LOP3.LUT P0, RZ, R2, 0xff, RZ, 0xc0, !PT ;  /* 0x000000ff02ff7812 */ /* 0x000fc8000780c0ff */
[----:B------:R-:W-:-:S13]  /*0d60*/  FSETP.GT.OR P0, PT, R5, R6, !P0 ;  /* 0x000000060500720b */ /* 0x000fda0004704400 */
[----:B------:R-:W-:Y:S05]  /*0d70*/  @P0 EXIT ;  /* 0x000000000000094d */ /* 0x000fea0003800000 */
[----:B------:R-:W0:Y:S01]  /*0d80*/  LDC.64 R2, c[0x0][0x390] ;  /* 0x0000e400ff027b82 */ /* 0x000e220000000a00 */
[----:B------:R-:W-:Y:S02]  /*0d90*/  IMAD.MOV.U32 R5, RZ, RZ, 0x1 ;  /* 0x00000001ff057424 */ /* 0x000fe400078e00ff */
[----:B0-----:R-:W-:-:S05]  /*0da0*/  IMAD.WIDE.U32 R16, R16, 0x4, R2 ;  /* 0x0000000410107825 */ /* 0x001fca00078e0002 */
[----:B------:R-:W-:Y:S01]  /*0db0*/  REDG.E.ADD.STRONG.GPU desc[UR6][R16.64], R5 ;  /* 0x000000051000798e */ /* 0x000fe2000c12e106 */
[----:B------:R-:W-:Y:S05]  /*0dc0*/  EXIT ;  /* 0x000000000000794d */ /* 0x000fea0003800000 */
.L_x_24:
        /* <DEDUP_REMOVED lines=11> */
.L_x_34:


//--------------------- .text._Z22compute_objective_sumsPKfPfii --------------------------
	.section	.text._Z22compute_objective_sumsPKfPfii,"ax",@progbits
	.align	128
        .global         _Z22compute_objective_sumsPKfPfii
        .type           _Z22compute_objective_sumsPKfPfii,@function
        .size           _Z22compute_objective_sumsPKfPfii,(.L_x_35 - _Z22compute_objective_sumsPKfPfii)
        .other          _Z22compute_objective_sumsPKfPfii,@"STO_CUDA_ENTRY STV_DEFAULT"
_Z22compute_objective_sumsPKfPfii:
.text._Z22compute_objective_sumsPKfPfii:
        /* <DEDUP_REMOVED lines=8> */
[----:B------:R-:W0:Y:S01]  /*0080*/  LDCU UR7, c[0x0][0x394] ;  /* 0x00007280ff0777ac */ /* 0x000e220008000800 */
[----:B------:R-:W-:Y:S01]  /*0090*/  HFMA2 R0, -RZ, RZ, 0, 0 ;  /* 0x00000000ff007431 */ /* 0x000fe200000001ff */
[----:B------:R-:W1:Y:S01]  /*00a0*/  LDCU.64 UR12, c[0x0][0x358] ;  /* 0x00006b00ff0c77ac */ /* 0x000e620008000a00 */
[----:B0-----:R-:W-:-:S09]  /*00b0*/  UISETP.GE.AND UP0, UPT, UR7, 0x1, UPT ;  /* 0x000000010700788c */ /* 0x001fd2000bf06270 */
[----:B-1----:R-:W-:Y:S05]  /*00c0*/  BRA.U !UP0, `(.L_x_25) ;  /* 0x0000000508a87547 */ /* 0x002fea000b800000 */
[----:B------:R-:W-:Y:S02]  /*00d0*/  UISETP.GE.U32.AND UP1, UPT, UR7, 0x10, UPT ;  /* 0x000000100700788c */ /* 0x000fe4000bf26070 */
[----:B------:R-:W-:Y:S01]  /*00e0*/  IMAD R3, R2, UR7, RZ ;  /* 0x0000000702037c24 */ /* 0x000fe2000f8e02ff */
[----:B------:R-:W-:Y:S01]  /*00f0*/  ULOP3.LUT UR10, UR7, 0xf, URZ, 0xc0, !UPT ;  /* 0x0000000f070a7892 */ /* 0x000fe2000f8ec0ff */
[----:B------:R-:W-:Y:S01]  /*0100*/  MOV R0, RZ ;  /* 0x000000ff00007202 */ /* 0x000fe20000000f00 */
[----:B------:R-:W-:Y:S02]  /*0110*/  UMOV UR4, URZ ;  /* 0x000000ff00047c82 */ /* 0x000fe40008000000 */
[----:B------:R-:W-:Y:S02]  /*0120*/  UISETP.NE.AND UP0, UPT, UR10, URZ, UPT ;  /* 0x000000ff0a00728c */ /* 0x000fe4000bf05270 */
[----:B------:R-:W-:Y:S09]  /*0130*/  BRA.U !UP1, `(.L_x_26) ;  /* 0x0000000109b87547 */ /* 0x000ff2000b800000 */
[----:B------:R-:W0:Y:S01]  /*0140*/  LDCU.64 UR8, c[0x0][0x380] ;  /* 0x00007000ff0877ac */ /* 0x000e220008000a00 */
[----:B------:R-:W-:Y:S02]  /*0150*/  MOV R0, RZ ;  /* 0x000000ff00007202 */ /* 0x000fe40000000f00 */
[----:B------:R-:W-:Y:S01]  /*0160*/  MOV R6, R3 ;  /* 0x0000000300067202 */ /* 0x000fe20000000f00 */
[----:B------:R-:W-:Y:S02]  /*0170*/  ULOP3.LUT UR4, UR7, 0x7ffffff0, URZ, 0xc0, !UPT ;  /* 0x7ffffff007047892 */ /* 0x000fe4000f8ec0ff */
[----:B0-----:R-:W-:Y:S02]  /*0180*/  UIADD3 UR5, UP1, UPT, UR8, 0x20, URZ ;  /* 0x0000002008057890 */ /* 0x001fe4000ff3e0ff */
[----:B------:R-:W-:Y:S02]  /*0190*/  UIADD3 UR8, UPT, UPT, -UR4, URZ, URZ ;  /* 0x000000ff04087290 */ /* 0x000fe4000fffe1ff */
[----:B------:R-:W-:-:S12]  /*01a0*/  UIADD3.X UR6, UPT, UPT, URZ, UR9, URZ, UP1, !UPT ;  /* 0x00000009ff067290 */ /* 0x000fd80008ffe4ff */
.L_x_27:
[----:B------:R-:W-:Y:S02]  /*01b0*/  MOV R4, UR5 ;  /* 0x0000000500047c02 */ /* 0x000fe40008000f00 */
[----:B------:R-:W-:-:S03]  /*01c0*/  MOV R5, UR6 ;  /* 0x0000000600057c02 */ /* 0x000fc60008000f00 */
[----:B------:R-:W-:-:S05]  /*01d0*/  IMAD.WIDE R4, R6, 0x4, R4 ;  /* 0x0000000406047825 */ /* 0x000fca00078e0204 */
[----:B------:R-:W2:Y:S04]  /*01e0*/  LDG.E.CONSTANT R15, desc[UR12][R4.64+-0x20] ;  /* 0xffffe00c040f7981 */ /* 0x000ea8000c1e9900 */
[----:B------:R-:W3:Y:S04]  /*01f0*/  LDG.E.CONSTANT R16, desc[UR12][R4.64+-0x1c] ;  /* 0xffffe40c04107981 */ /* 0x000ee8000c1e9900 */
[----:B------:R-:W4:Y:S04]  /*0200*/  LDG.E.CONSTANT R18, desc[UR12][R4.64+-0x18] ;  /* 0xffffe80c04127981 */ /* 0x000f28000c1e9900 */
[----:B------:R-:W5:Y:S04]  /*0210*/  LDG.E.CONSTANT R20, desc[UR12][R4.64+-0x14] ;  /* 0xffffec0c04147981 */ /* 0x000f68000c1e9900 */
        /* <DEDUP_REMOVED lines=11> */
[----:B------:R-:W5:Y:S01]  /*02d0*/  LDG.E.CONSTANT R14, desc[UR12][R4.64+0x1c] ;  /* 0x00001c0c040e7981 */ /* 0x000f62000c1e9900 */
[----:B------:R-:W-:Y:S01]  /*02e0*/  UIADD3 UR8, UPT, UPT, UR8, 0x10, URZ ;  /* 0x0000001008087890 */ /* 0x000fe2000fffe0ff */
[----:B------:R-:W-:-:S03]  /*02f0*/  IADD3 R6, PT, PT, R6, 0x10, RZ ;  /* 0x0000001006067810 */ /* 0x000fc60007ffe0ff */
[----:B------:R-:W-:Y:S01]  /*0300*/  UISETP.NE.AND UP1, UPT, UR8, URZ, UPT ;  /* 0x000000ff0800728c */ /* 0x000fe2000bf25270 */
[----:B--2---:R-:W-:-:S04]  /*0310*/  FADD R15, R15, R0 ;  /* 0x000000000f0f7221 */ /* 0x004fc80000000000 */
[----:B---3--:R-:W-:-:S04]  /*0320*/  FADD R15, R15, R16 ;  /* 0x000000100f0f7221 */ /* 0x008fc80000000000 */
[----:B----4-:R-:W-:-:S04]  /*0330*/  FADD R15, R15, R18 ;  /* 0x000000120f0f7221 */ /* 0x010fc80000000000 */
[----:B-----5:R-:W-:-:S04]  /*0340*/  FADD R15, R15, R20 ;  /* 0x000000140f0f7221 */ /* 0x020fc80000000000 */
[----:B------:R-:W-:-:S04]  /*0350*/  FADD R15, R15, R22 ;  /* 0x000000160f0f7221 */ /* 0x000fc80000000000 */
        /* <DEDUP_REMOVED lines=10> */
[----:B------:R-:W-:Y:S01]  /*0400*/  FADD R0, R7, R14 ;  /* 0x0000000e07007221 */ /* 0x000fe20000000000 */
[----:B------:R-:W-:Y:S06]  /*0410*/  BRA.U UP1, `(.L_x_27) ;  /* 0xfffffffd01647547 */ /* 0x000fec000b83ffff */
.L_x_26:
[----:B------:R-:W-:Y:S05]  /*0420*/  BRA.U !UP0, `(.L_x_25) ;  /* 0x0000000108d07547 */ /* 0x000fea000b800000 */
[----:B------:R-:W-:Y:S02]  /*0430*/  UISETP.GE.U32.AND UP0, UPT, UR10, 0x8, UPT ;  /* 0x000000080a00788c */ /* 0x000fe4000bf06070 */
[----:B------:R-:W-:-:S04]  /*0440*/  ULOP3.LUT UR6, UR7, 0x7, URZ, 0xc0, !UPT ;  /* 0x0000000707067892 */ /* 0x000fc8000f8ec0ff */
[----:B------:R-:W-:-:S03]  /*0450*/  UISETP.NE.AND UP1, UPT, UR6, URZ, UPT ;  /* 0x000000ff0600728c */ /* 0x000fc6000bf25270 */
[----:B------:R-:W-:Y:S08]  /*0460*/  BRA.U !UP0, `(.L_x_28) ;  /* 0x0000000108507547 */ /* 0x000ff0000b800000 */
[----:B------:R-:W0:Y:S01]  /*0470*/  LDC.64 R4, c[0x0][0x380] ;  /* 0x0000e000ff047b82 */ /* 0x000e220000000a00 */
[----:B------:R-:W-:-:S05]  /*0480*/  IADD3 R7, PT, PT, R3, UR4, RZ ;  /* 0x0000000403077c10 */ /* 0x000fca000fffe0ff */
[----:B0-----:R-:W-:-:S05]  /*0490*/  IMAD.WIDE R4, R7, 0x4, R4 ;  /* 0x0000000407047825 */ /* 0x001fca00078e0204 */
[----:B------:R-:W2:Y:S04]  /*04a0*/  LDG.E.CONSTANT R7, desc[UR12][R4.64] ;  /* 0x0000000c04077981 */ /* 0x000ea8000c1e9900 */
[----:B------:R-:W3:Y:S04]  /*04b0*/  LDG.E.CONSTANT R6, desc[UR12][R4.64+0x4] ;  /* 0x0000040c04067981 */ /* 0x000ee8000c1e9900 */
[----:B------:R-:W4:Y:S04]  /*04c0*/  LDG.E.CONSTANT R9, desc[UR12][R4.64+0x8] ;  /* 0x0000080c04097981 */ /* 0x000f28000c1e9900 */
[----:B------:R-:W5:Y:S04]  /*04d0*/  LDG.E.CONSTANT R11, desc[UR12][R4.64+0xc] ;  /* 0x00000c0c040b7981 */ /* 0x000f68000c1e9900 */
[----:B------:R-:W5:Y:S04]  /*04e0*/  LDG.E.CONSTANT R13, desc[UR12][R4.64+0x10] ;  /* 0x0000100c040d7981 */ /* 0x000f68000c1e9900 */
[----:B------:R-:W5:Y:S04]  /*04f0*/  LDG.E.CONSTANT R15, desc[UR12][R4.64+0x14] ;  /* 0x0000140c040f7981 */ /* 0x000f68000c1e9900 */
[----:B------:R-:W5:Y:S04]  /*0500*/  LDG.E.CONSTANT R17, desc[UR12][R4.64+0x18] ;  /* 0x0000180c04117981 */ /* 0x000f68000c1e9900 */
[----:B------:R-:W5:Y:S01]  /*0510*/  LDG.E.CONSTANT R19, desc[UR12][R4.64+0x1c] ;  /* 0x00001c0c04137981 */ /* 0x000f62000c1e9900 */
[----:B------:R-:W-:Y:S01]  /*0520*/  UIADD3 UR4, UPT, UPT, UR4, 0x8, URZ ;  /* 0x0000000804047890 */ /* 0x000fe2000fffe0ff */
[----:B--2---:R-:W-:-:S04]  /*0530*/  FADD R7, R0, R7 ;  /* 0x0000000700077221 */ /* 0x004fc80000000000 */
[----:B---3--:R-:W-:-:S04]  /*0540*/  FADD R6, R7, R6 ;  /* 0x0000000607067221 */ /* 0x008fc80000000000 */
[----:B----4-:R-:W-:-:S04]  /*0550*/  FADD R6, R6, R9 ;  /* 0x0000000906067221 */ /* 0x010fc80000000000 */
[----:B-----5:R-:W-:-:S04]  /*0560*/  FADD R6, R6, R11 ;  /* 0x0000000b06067221 */ /* 0x020fc80000000000 */
[----:B------:R-:W-:-:S04]  /*0570*/  FADD R6, R6, R13 ;  /* 0x0000000d06067221 */ /* 0x000fc80000000000 */
[----:B------:R-:W-:-:S04]  /*0580*/  FADD R6, R6, R15 ;  /* 0x0000000f06067221 */ /* 0x000fc80000000000 */
[----:B------:R-:W-:-:S04]  /*0590*/  FADD R6, R6, R17 ;  /* 0x0000001106067221 */ /* 0x000fc80000000000 */
[----:B------:R-:W-:-:S07]  /*05a0*/  FADD R0, R6, R19 ;  /* 0x0000001306007221 */ /* 0x000fce0000000000 */
.L_x_28:
        /* <DEDUP_REMOVED lines=11> */
[----:B------:R-:W5:Y:S01]  /*0660*/  LDG.E.CONSTANT R11, desc[UR12][R4.64+0xc] ;  /* 0x00000c0c040b7981 */ /* 0x000f62000c1e9900 */
[----:B------:R-:W-:Y:S01]  /*0670*/  UIADD3 UR4, UPT, UPT, UR4, 0x4, URZ ;  /* 0x0000000404047890 */ /* 0x000fe2000fffe0ff */
[----:B--2---:R-:W-:-:S04]  /*0680*/  FADD R7, R0, R7 ;  /* 0x0000000700077221 */ /* 0x004fc80000000000 */
[----:B---3--:R-:W-:-:S04]  /*0690*/  FADD R6, R7, R6 ;  /* 0x0000000607067221 */ /* 0x008fc80000000000 */
[----:B----4-:R-:W-:-:S04]  /*06a0*/  FADD R6, R6, R9 ;  /* 0x0000000906067221 */ /* 0x010fc80000000000 */
[----:B-----5:R-:W-:-:S07]  /*06b0*/  FADD R0, R6, R11 ;  /* 0x0000000b06007221 */ /* 0x020fce0000000000 */
.L_x_29:
[----:B------:R-:W-:Y:S05]  /*06c0*/  BRA.U !UP1, `(.L_x_25) ;  /* 0x0000000109287547 */ /* 0x000fea000b800000 */
[----:B------:R-:W0:Y:S01]  /*06d0*/  LDC.64 R6, c[0x0][0x380] ;  /* 0x0000e000ff067b82 */ /* 0x000e220000000a00 */
[----:B------:R-:W-:Y:S01]  /*06e0*/  IADD3 R3, PT, PT, R3, UR4, RZ ;  /* 0x0000000403037c10 */ /* 0x000fe2000fffe0ff */
[----:B------:R-:W-:-:S12]  /*06f0*/  UIADD3 UR5, UPT, UPT, -UR5, URZ, URZ ;  /* 0x000000ff05057290 */ /* 0x000fd8000fffe1ff */
.L_x_30:
[----:B0-----:R-:W-:-:S06]  /*0700*/  IMAD.WIDE R4, R3, 0x4, R6 ;  /* 0x0000000403047825 */ /* 0x001fcc00078e0206 */
[----:B------:R-:W2:Y:S01]  /*0710*/  LDG.E.CONSTANT R5, desc[UR12][R4.64] ;  /* 0x0000000c04057981 */ /* 0x000ea2000c1e9900 */
[----:B------:R-:W-:Y:S01]  /*0720*/  UIADD3 UR5, UPT, UPT, UR5, 0x1, URZ ;  /* 0x0000000105057890 */ /* 0x000fe2000fffe0ff */
[----:B------:R-:W-:-:S03]  /*0730*/  IADD3 R3, PT, PT, R3, 0x1, RZ ;  /* 0x0000000103037810 */ /* 0x000fc60007ffe0ff */
[----:B------:R-:W-:Y:S01]  /*0740*/  UISETP.NE.AND UP0, UPT, UR5, URZ, UPT ;  /* 0x000000ff0500728c */ /* 0x000fe2000bf05270 */
[----:B--2---:R-:W-:-:S08]  /*0750*/  FADD R0, R5, R0 ;  /* 0x0000000005007221 */ /* 0x004fd00000000000 */
[----:B------:R-:W-:Y:S05]  /*0760*/  BRA.U UP0, `(.L_x_30) ;  /* 0xfffffffd00e47547 */ /* 0x000fea000b83ffff */
.L_x_25:
[----:B------:R-:W0:Y:S02]  /*0770*/  LDC.64 R4, c[0x0][0x388] ;  /* 0x0000e200ff047b82 */ /* 0x000e240000000a00 */
[----:B0-----:R-:W-:-:S05]  /*0780*/  IMAD.WIDE R2, R2, 0x4, R4 ;  /* 0x0000000402027825 */ /* 0x001fca00078e0204 */
[----:B------:R-:W-:Y:S01]  /*0790*/  STG.E desc[UR12][R2.64], R0 ;  /* 0x0000000002007986 */ /* 0x000fe2000c10190c */
[----:B------:R-:W-:Y:S05]  /*07a0*/  EXIT ;  /* 0x000000000000794d */ /* 0x000fea0003800000 */
.L_x_31:
        /* <DEDUP_REMOVED lines=13> */
.L_x_35:


//--------------------- .nv.shared._Z19decrement_dom_countPKfS0_PKiS2_Piii --------------------------
	.section	.nv.shared._Z19decrement_dom_countPKfS0_PKiS2_Piii,"aw",@nobits
	.sectionflags	@""
	.align	16
	.zero		1024


//--------------------- .nv.shared.reserved.0     --------------------------
	.section	.nv.shared.reserved.0,"aw",@nobits
	.weak		__nv_reservedSMEM_offset_0_alias
	.size		__nv_reservedSMEM_offset_0_alias, 0, 64
	.other		__nv_reservedSMEM_offset_0_alias,@"STO_CUDA_RESERVED_SHARED STV_DEFAULT"
__nv_reservedSMEM_offset_0_alias:
	.zero		0
	.zero		64


//--------------------- .nv.shared._Z12front_assignPKiPiS1_ii --------------------------
	.section	.nv.shared._Z12front_assignPKiPiS1_ii,"aw",@nobits
	.sectionflags	@""
	.align	16
	.zero		1024


//--------------------- .nv.shared._Z28tiled_dominance_check_sharedPKfS0_Piii --------------------------
	.section	.nv.shared._Z28tiled_dominance_check_sharedPKfS0_Piii,"aw",@nobits
	.sectionflags	@""
	.align	16
	.zero		1024


//--------------------- .nv.shared._Z22compute_objective_sumsPKfPfii --------------------------
	.section	.nv.shared._Z22compute_objective_sumsPKfPfii,"aw",@nobits
	.sectionflags	@""
	.align	16
	.zero		1024


//--------------------- .nv.constant0._Z19decrement_dom_countPKfS0_PKiS2_Piii --------------------------
	.section	.nv.constant0._Z19decrement_dom_countPKfS0_PKiS2_Piii,"a",@progbits
	.sectionflags	@""
	.align	4
.nv.constant0._Z19decrement_dom_countPKfS0_PKiS2_Piii:
	.zero		944


//--------------------- .nv.constant0._Z12front_assignPKiPiS1_ii --------------------------
	.section	.nv.constant0._Z12front_assignPKiPiS1_ii,"a",@progbits
	.sectionflags	@""
	.align	4
.nv.constant0._Z12front_assignPKiPiS1_ii:
	.zero		928


//--------------------- .nv.constant0._Z28tiled_dominance_check_sharedPKfS0_Piii --------------------------
	.section	.nv.constant0._Z28tiled_dominance_check_sharedPKfS0_Piii,"a",@progbits
	.sectionflags	@""
	.align	4
.nv.constant0._Z28tiled_dominance_check_sharedPKfS0_Piii:
	.zero		928


//--------------------- .nv.constant0._Z22compute_objective_sumsPKfPfii --------------------------
	.section	.nv.constant0._Z22compute_objective_sumsPKfPfii,"a",@progbits
	.sectionflags	@""
	.align	4
.nv.constant0._Z22compute_objective_sumsPKfPfii:
	.zero		920


//--------------------- SYMBOLS --------------------------

	.type		.nv.reservedSmem.offset0,@object
	.size		.nv.reservedSmem.offset0,0x4
	.type		.nv.reservedSmem.cap,@object
	.size		.nv.reservedSmem.cap,0x4
